//
// Generated by NVIDIA NVVM Compiler
//
// Compiler Build ID: CL-36424714
// Cuda compilation tools, release 13.0, V13.0.88
// Based on NVVM 20.0.0
//

.version 9.0
.target sm_100
.address_size 64

	// .globl	_Z13matrixAditionPiS_S_i
// _ZZ15MatrixMulKernelPiS_S_iE3Mds has been demoted
// _ZZ15MatrixMulKernelPiS_S_iE3Nds has been demoted

.visible .entry _Z13matrixAditionPiS_S_i(
	.param .u64 .ptr .align 1 _Z13matrixAditionPiS_S_i_param_0,
	.param .u64 .ptr .align 1 _Z13matrixAditionPiS_S_i_param_1,
	.param .u64 .ptr .align 1 _Z13matrixAditionPiS_S_i_param_2,
	.param .u32 _Z13matrixAditionPiS_S_i_param_3
)
{
	.reg .pred 	%p<2>;
	.reg .b32 	%r<10>;
	.reg .b64 	%rd<11>;

	ld.param.u64 	%rd1, [_Z13matrixAditionPiS_S_i_param_0];
	ld.param.u64 	%rd2, [_Z13matrixAditionPiS_S_i_param_1];
	ld.param.u64 	%rd3, [_Z13matrixAditionPiS_S_i_param_2];
	ld.param.u32 	%r2, [_Z13matrixAditionPiS_S_i_param_3];
	mov.u32 	%r3, %tid.x;
	mov.u32 	%r4, %ntid.x;
	mov.u32 	%r5, %ctaid.x;
	mad.lo.s32 	%r1, %r4, %r5, %r3;
	mul.lo.s32 	%r6, %r2, %r2;
	setp.ge.s32 	%p1, %r1, %r6;
	@%p1 bra 	$L__BB0_2;
	cvta.to.global.u64 	%rd4, %rd2;
	cvta.to.global.u64 	%rd5, %rd3;
	cvta.to.global.u64 	%rd6, %rd1;
	mul.wide.s32 	%rd7, %r1, 4;
	add.s64 	%rd8, %rd4, %rd7;
	ld.global.u32 	%r7, [%rd8];
	add.s64 	%rd9, %rd5, %rd7;
	ld.global.u32 	%r8, [%rd9];
	add.s32 	%r9, %r8, %r7;
	add.s64 	%rd10, %rd6, %rd7;
	st.global.u32 	[%rd10], %r9;
$L__BB0_2:
	ret;

}
	// .globl	_Z16matrixAditionRowPiS_S_i
.visible .entry _Z16matrixAditionRowPiS_S_i(
	.param .u64 .ptr .align 1 _Z16matrixAditionRowPiS_S_i_param_0,
	.param .u64 .ptr .align 1 _Z16matrixAditionRowPiS_S_i_param_1,
	.param .u64 .ptr .align 1 _Z16matrixAditionRowPiS_S_i_param_2,
	.param .u32 _Z16matrixAditionRowPiS_S_i_param_3
)
{
	.reg .pred 	%p<15>;
	.reg .b32 	%r<75>;
	.reg .b64 	%rd<26>;

	ld.param.u64 	%rd7, [_Z16matrixAditionRowPiS_S_i_param_0];
	ld.param.u64 	%rd8, [_Z16matrixAditionRowPiS_S_i_param_1];
	ld.param.u64 	%rd9, [_Z16matrixAditionRowPiS_S_i_param_2];
	ld.param.u32 	%r16, [_Z16matrixAditionRowPiS_S_i_param_3];
	cvta.to.global.u64 	%rd1, %rd7;
	cvta.to.global.u64 	%rd2, %rd9;
	cvta.to.global.u64 	%rd3, %rd8;
	mov.u32 	%r17, %tid.x;
	mov.u32 	%r18, %ntid.x;
	mov.u32 	%r19, %ctaid.x;
	mad.lo.s32 	%r1, %r18, %r19, %r17;
	setp.lt.s32 	%p1, %r16, 1;
	@%p1 bra 	$L__BB1_18;
	mul.lo.s32 	%r2, %r16, %r1;
	and.b32  	%r3, %r16, 7;
	setp.lt.u32 	%p2, %r16, 8;
	mov.b32 	%r73, 0;
	@%p2 bra 	$L__BB1_6;
	and.b32  	%r73, %r16, 2147483640;
	neg.s32 	%r71, %r73;
	add.s64 	%rd4, %rd3, 16;
	add.s64 	%rd5, %rd2, 16;
	add.s64 	%rd6, %rd1, 16;
	mov.u32 	%r70, %r2;
$L__BB1_3:
	.pragma "nounroll";
	setp.ge.s32 	%p3, %r1, %r16;
	@%p3 bra 	$L__BB1_5;
	mul.wide.s32 	%rd10, %r70, 4;
	add.s64 	%rd11, %rd4, %rd10;
	add.s64 	%rd12, %rd5, %rd10;
	add.s64 	%rd13, %rd6, %rd10;
	ld.global.u32 	%r21, [%rd11+-16];
	ld.global.u32 	%r22, [%rd12+-16];
	add.s32 	%r23, %r22, %r21;
	st.global.u32 	[%rd13+-16], %r23;
	ld.global.u32 	%r24, [%rd11+-12];
	ld.global.u32 	%r25, [%rd12+-12];
	add.s32 	%r26, %r25, %r24;
	st.global.u32 	[%rd13+-12], %r26;
	ld.global.u32 	%r27, [%rd11+-8];
	ld.global.u32 	%r28, [%rd12+-8];
	add.s32 	%r29, %r28, %r27;
	st.global.u32 	[%rd13+-8], %r29;
	ld.global.u32 	%r30, [%rd11+-4];
	ld.global.u32 	%r31, [%rd12+-4];
	add.s32 	%r32, %r31, %r30;
	st.global.u32 	[%rd13+-4], %r32;
	ld.global.u32 	%r33, [%rd11];
	ld.global.u32 	%r34, [%rd12];
	add.s32 	%r35, %r34, %r33;
	st.global.u32 	[%rd13], %r35;
	ld.global.u32 	%r36, [%rd11+4];
	ld.global.u32 	%r37, [%rd12+4];
	add.s32 	%r38, %r37, %r36;
	st.global.u32 	[%rd13+4], %r38;
	ld.global.u32 	%r39, [%rd11+8];
	ld.global.u32 	%r40, [%rd12+8];
	add.s32 	%r41, %r40, %r39;
	st.global.u32 	[%rd13+8], %r41;
	ld.global.u32 	%r42, [%rd11+12];
	ld.global.u32 	%r43, [%rd12+12];
	add.s32 	%r44, %r43, %r42;
	st.global.u32 	[%rd13+12], %r44;
$L__BB1_5:
	add.s32 	%r71, %r71, 8;
	add.s32 	%r70, %r70, 8;
	setp.ne.s32 	%p4, %r71, 0;
	@%p4 bra 	$L__BB1_3;
$L__BB1_6:
	setp.eq.s32 	%p5, %r3, 0;
	@%p5 bra 	$L__BB1_18;
	and.b32  	%r11, %r16, 3;
	setp.lt.u32 	%p6, %r3, 4;
	@%p6 bra 	$L__BB1_11;
	setp.ge.s32 	%p7, %r1, %r16;
	@%p7 bra 	$L__BB1_10;
	add.s32 	%r45, %r73, %r2;
	mul.wide.s32 	%rd14, %r45, 4;
	add.s64 	%rd15, %rd3, %rd14;
	ld.global.u32 	%r46, [%rd15];
	add.s64 	%rd16, %rd2, %rd14;
	ld.global.u32 	%r47, [%rd16];
	add.s32 	%r48, %r47, %r46;
	add.s64 	%rd17, %rd1, %rd14;
	st.global.u32 	[%rd17], %r48;
	ld.global.u32 	%r49, [%rd15+4];
	ld.global.u32 	%r50, [%rd16+4];
	add.s32 	%r51, %r50, %r49;
	st.global.u32 	[%rd17+4], %r51;
	ld.global.u32 	%r52, [%rd15+8];
	ld.global.u32 	%r53, [%rd16+8];
	add.s32 	%r54, %r53, %r52;
	st.global.u32 	[%rd17+8], %r54;
	ld.global.u32 	%r55, [%rd15+12];
	ld.global.u32 	%r56, [%rd16+12];
	add.s32 	%r57, %r56, %r55;
	st.global.u32 	[%rd17+12], %r57;
$L__BB1_10:
	add.s32 	%r73, %r73, 4;
$L__BB1_11:
	setp.eq.s32 	%p8, %r11, 0;
	@%p8 bra 	$L__BB1_18;
	setp.eq.s32 	%p9, %r11, 1;
	@%p9 bra 	$L__BB1_16;
	setp.ge.s32 	%p10, %r1, %r16;
	@%p10 bra 	$L__BB1_15;
	add.s32 	%r58, %r73, %r2;
	mul.wide.s32 	%rd18, %r58, 4;
	add.s64 	%rd19, %rd3, %rd18;
	ld.global.u32 	%r59, [%rd19];
	add.s64 	%rd20, %rd2, %rd18;
	ld.global.u32 	%r60, [%rd20];
	add.s32 	%r61, %r60, %r59;
	add.s64 	%rd21, %rd1, %rd18;
	st.global.u32 	[%rd21], %r61;
	ld.global.u32 	%r62, [%rd19+4];
	ld.global.u32 	%r63, [%rd20+4];
	add.s32 	%r64, %r63, %r62;
	st.global.u32 	[%rd21+4], %r64;
$L__BB1_15:
	add.s32 	%r73, %r73, 2;
$L__BB1_16:
	setp.ge.s32 	%p11, %r1, %r16;
	and.b32  	%r65, %r16, 1;
	setp.eq.b32 	%p12, %r65, 1;
	not.pred 	%p13, %p12;
	or.pred  	%p14, %p13, %p11;
	@%p14 bra 	$L__BB1_18;
	add.s32 	%r66, %r73, %r2;
	mul.wide.s32 	%rd22, %r66, 4;
	add.s64 	%rd23, %rd3, %rd22;
	ld.global.u32 	%r67, [%rd23];
	add.s64 	%rd24, %rd2, %rd22;
	ld.global.u32 	%r68, [%rd24];
	add.s32 	%r69, %r68, %r67;
	add.s64 	%rd25, %rd1, %rd22;
	st.global.u32 	[%rd25], %r69;
$L__BB1_18:
	ret;

}
	// .globl	_Z16matrixAditionColPiS_S_i
.visible .entry _Z16matrixAditionColPiS_S_i(
	.param .u64 .ptr .align 1 _Z16matrixAditionColPiS_S_i_param_0,
	.param .u64 .ptr .align 1 _Z16matrixAditionColPiS_S_i_param_1,
	.param .u64 .ptr .align 1 _Z16matrixAditionColPiS_S_i_param_2,
	.param .u32 _Z16matrixAditionColPiS_S_i_param_3
)
{
	.reg .pred 	%p<15>;
	.reg .b32 	%r<75>;
	.reg .b64 	%rd<59>;

	ld.param.u64 	%rd4, [_Z16matrixAditionColPiS_S_i_param_0];
	ld.param.u64 	%rd5, [_Z16matrixAditionColPiS_S_i_param_1];
	ld.param.u64 	%rd6, [_Z16matrixAditionColPiS_S_i_param_2];
	ld.param.u32 	%r16, [_Z16matrixAditionColPiS_S_i_param_3];
	cvta.to.global.u64 	%rd1, %rd4;
	cvta.to.global.u64 	%rd2, %rd6;
	cvta.to.global.u64 	%rd3, %rd5;
	mov.u32 	%r17, %tid.x;
	mov.u32 	%r18, %ntid.x;
	mov.u32 	%r19, %ctaid.x;
	mad.lo.s32 	%r1, %r18, %r19, %r17;
	setp.lt.s32 	%p1, %r16, 1;
	@%p1 bra 	$L__BB2_18;
	and.b32  	%r2, %r16, 7;
	setp.lt.u32 	%p2, %r16, 8;
	mov.b32 	%r73, 0;
	@%p2 bra 	$L__BB2_6;
	and.b32  	%r73, %r16, 2147483640;
	neg.s32 	%r71, %r73;
	shl.b32 	%r5, %r16, 3;
	mul.wide.u32 	%rd11, %r16, 4;
	mov.u32 	%r70, %r1;
$L__BB2_3:
	.pragma "nounroll";
	setp.ge.s32 	%p3, %r1, %r16;
	@%p3 bra 	$L__BB2_5;
	mul.wide.s32 	%rd7, %r70, 4;
	add.s64 	%rd8, %rd3, %rd7;
	ld.global.u32 	%r21, [%rd8];
	add.s64 	%rd9, %rd2, %rd7;
	ld.global.u32 	%r22, [%rd9];
	add.s32 	%r23, %r22, %r21;
	add.s64 	%rd10, %rd1, %rd7;
	st.global.u32 	[%rd10], %r23;
	add.s64 	%rd12, %rd8, %rd11;
	ld.global.u32 	%r24, [%rd12];
	add.s64 	%rd13, %rd9, %rd11;
	ld.global.u32 	%r25, [%rd13];
	add.s32 	%r26, %r25, %r24;
	add.s64 	%rd14, %rd10, %rd11;
	st.global.u32 	[%rd14], %r26;
	add.s64 	%rd15, %rd12, %rd11;
	ld.global.u32 	%r27, [%rd15];
	add.s64 	%rd16, %rd13, %rd11;
	ld.global.u32 	%r28, [%rd16];
	add.s32 	%r29, %r28, %r27;
	add.s64 	%rd17, %rd14, %rd11;
	st.global.u32 	[%rd17], %r29;
	add.s64 	%rd18, %rd15, %rd11;
	ld.global.u32 	%r30, [%rd18];
	add.s64 	%rd19, %rd16, %rd11;
	ld.global.u32 	%r31, [%rd19];
	add.s32 	%r32, %r31, %r30;
	add.s64 	%rd20, %rd17, %rd11;
	st.global.u32 	[%rd20], %r32;
	add.s64 	%rd21, %rd18, %rd11;
	ld.global.u32 	%r33, [%rd21];
	add.s64 	%rd22, %rd19, %rd11;
	ld.global.u32 	%r34, [%rd22];
	add.s32 	%r35, %r34, %r33;
	add.s64 	%rd23, %rd20, %rd11;
	st.global.u32 	[%rd23], %r35;
	add.s64 	%rd24, %rd21, %rd11;
	ld.global.u32 	%r36, [%rd24];
	add.s64 	%rd25, %rd22, %rd11;
	ld.global.u32 	%r37, [%rd25];
	add.s32 	%r38, %r37, %r36;
	add.s64 	%rd26, %rd23, %rd11;
	st.global.u32 	[%rd26], %r38;
	add.s64 	%rd27, %rd24, %rd11;
	ld.global.u32 	%r39, [%rd27];
	add.s64 	%rd28, %rd25, %rd11;
	ld.global.u32 	%r40, [%rd28];
	add.s32 	%r41, %r40, %r39;
	add.s64 	%rd29, %rd26, %rd11;
	st.global.u32 	[%rd29], %r41;
	add.s64 	%rd30, %rd27, %rd11;
	ld.global.u32 	%r42, [%rd30];
	add.s64 	%rd31, %rd28, %rd11;
	ld.global.u32 	%r43, [%rd31];
	add.s32 	%r44, %r43, %r42;
	add.s64 	%rd32, %rd29, %rd11;
	st.global.u32 	[%rd32], %r44;
$L__BB2_5:
	add.s32 	%r71, %r71, 8;
	add.s32 	%r70, %r70, %r5;
	setp.ne.s32 	%p4, %r71, 0;
	@%p4 bra 	$L__BB2_3;
$L__BB2_6:
	setp.eq.s32 	%p5, %r2, 0;
	@%p5 bra 	$L__BB2_18;
	and.b32  	%r11, %r16, 3;
	setp.lt.u32 	%p6, %r2, 4;
	@%p6 bra 	$L__BB2_11;
	setp.ge.s32 	%p7, %r1, %r16;
	@%p7 bra 	$L__BB2_10;
	mad.lo.s32 	%r45, %r73, %r16, %r1;
	mul.wide.s32 	%rd33, %r45, 4;
	add.s64 	%rd34, %rd3, %rd33;
	ld.global.u32 	%r46, [%rd34];
	add.s64 	%rd35, %rd2, %rd33;
	ld.global.u32 	%r47, [%rd35];
	add.s32 	%r48, %r47, %r46;
	add.s64 	%rd36, %rd1, %rd33;
	st.global.u32 	[%rd36], %r48;
	mul.wide.u32 	%rd37, %r16, 4;
	add.s64 	%rd38, %rd34, %rd37;
	ld.global.u32 	%r49, [%rd38];
	add.s64 	%rd39, %rd35, %rd37;
	ld.global.u32 	%r50, [%rd39];
	add.s32 	%r51, %r50, %r49;
	add.s64 	%rd40, %rd36, %rd37;
	st.global.u32 	[%rd40], %r51;
	add.s64 	%rd41, %rd38, %rd37;
	ld.global.u32 	%r52, [%rd41];
	add.s64 	%rd42, %rd39, %rd37;
	ld.global.u32 	%r53, [%rd42];
	add.s32 	%r54, %r53, %r52;
	add.s64 	%rd43, %rd40, %rd37;
	st.global.u32 	[%rd43], %r54;
	add.s64 	%rd44, %rd41, %rd37;
	ld.global.u32 	%r55, [%rd44];
	add.s64 	%rd45, %rd42, %rd37;
	ld.global.u32 	%r56, [%rd45];
	add.s32 	%r57, %r56, %r55;
	add.s64 	%rd46, %rd43, %rd37;
	st.global.u32 	[%rd46], %r57;
$L__BB2_10:
	add.s32 	%r73, %r73, 4;
$L__BB2_11:
	setp.eq.s32 	%p8, %r11, 0;
	@%p8 bra 	$L__BB2_18;
	setp.eq.s32 	%p9, %r11, 1;
	@%p9 bra 	$L__BB2_16;
	setp.ge.s32 	%p10, %r1, %r16;
	@%p10 bra 	$L__BB2_15;
	mad.lo.s32 	%r58, %r73, %r16, %r1;
	mul.wide.s32 	%rd47, %r58, 4;
	add.s64 	%rd48, %rd3, %rd47;
	ld.global.u32 	%r59, [%rd48];
	add.s64 	%rd49, %rd2, %rd47;
	ld.global.u32 	%r60, [%rd49];
	add.s32 	%r61, %r60, %r59;
	add.s64 	%rd50, %rd1, %rd47;
	st.global.u32 	[%rd50], %r61;
	mul.wide.u32 	%rd51, %r16, 4;
	add.s64 	%rd52, %rd48, %rd51;
	ld.global.u32 	%r62, [%rd52];
	add.s64 	%rd53, %rd49, %rd51;
	ld.global.u32 	%r63, [%rd53];
	add.s32 	%r64, %r63, %r62;
	add.s64 	%rd54, %rd50, %rd51;
	st.global.u32 	[%rd54], %r64;
$L__BB2_15:
	add.s32 	%r73, %r73, 2;
$L__BB2_16:
	setp.ge.s32 	%p11, %r1, %r16;
	and.b32  	%r65, %r16, 1;
	setp.eq.b32 	%p12, %r65, 1;
	not.pred 	%p13, %p12;
	or.pred  	%p14, %p13, %p11;
	@%p14 bra 	$L__BB2_18;
	mad.lo.s32 	%r66, %r73, %r16, %r1;
	mul.wide.s32 	%rd55, %r66, 4;
	add.s64 	%rd56, %rd3, %rd55;
	ld.global.u32 	%r67, [%rd56];
	add.s64 	%rd57, %rd2, %rd55;
	ld.global.u32 	%r68, [%rd57];
	add.s32 	%r69, %r68, %r67;
	add.s64 	%rd58, %rd1, %rd55;
	st.global.u32 	[%rd58], %r69;
$L__BB2_18:
	ret;

}
	// .globl	_Z11matrixMultiPiS_S_i
.visible .entry _Z11matrixMultiPiS_S_i(
	.param .u64 .ptr .align 1 _Z11matrixMultiPiS_S_i_param_0,
	.param .u64 .ptr .align 1 _Z11matrixMultiPiS_S_i_param_1,
	.param .u64 .ptr .align 1 _Z11matrixMultiPiS_S_i_param_2,
	.param .u32 _Z11matrixMultiPiS_S_i_param_3
)
{
	.reg .pred 	%p<10>;
	.reg .b32 	%r<105>;
	.reg .b64 	%rd<67>;

	ld.param.u64 	%rd14, [_Z11matrixMultiPiS_S_i_param_1];
	ld.param.u64 	%rd15, [_Z11matrixMultiPiS_S_i_param_2];
	ld.param.u32 	%r30, [_Z11matrixMultiPiS_S_i_param_3];
	cvta.to.global.u64 	%rd1, %rd15;
	cvta.to.global.u64 	%rd2, %rd14;
	mov.u32 	%r31, %ctaid.y;
	mov.u32 	%r32, %ntid.y;
	mov.u32 	%r33, %tid.y;
	mad.lo.s32 	%r1, %r31, %r32, %r33;
	mov.u32 	%r34, %ctaid.x;
	mov.u32 	%r35, %ntid.x;
	mov.u32 	%r36, %tid.x;
	mad.lo.s32 	%r2, %r34, %r35, %r36;
	max.s32 	%r37, %r1, %r2;
	setp.ge.s32 	%p1, %r37, %r30;
	@%p1 bra 	$L__BB3_13;
	mul.lo.s32 	%r3, %r30, %r1;
	and.b32  	%r4, %r30, 7;
	setp.lt.u32 	%p2, %r30, 8;
	mov.b32 	%r99, 0;
	mov.u32 	%r104, %r99;
	@%p2 bra 	$L__BB3_4;
	and.b32  	%r99, %r30, 2147483640;
	neg.s32 	%r93, %r99;
	mul.wide.s32 	%rd16, %r30, 4;
	add.s64 	%rd3, %rd1, %rd16;
	shl.b32 	%r7, %r30, 3;
	mul.wide.s32 	%rd17, %r30, 8;
	add.s64 	%rd4, %rd1, %rd17;
	mul.wide.s32 	%rd18, %r30, 12;
	add.s64 	%rd5, %rd1, %rd18;
	mul.wide.s32 	%rd19, %r30, 16;
	add.s64 	%rd6, %rd1, %rd19;
	mul.wide.s32 	%rd20, %r30, 20;
	add.s64 	%rd7, %rd1, %rd20;
	mul.wide.s32 	%rd21, %r30, 24;
	add.s64 	%rd8, %rd1, %rd21;
	mul.wide.s32 	%rd22, %r30, 28;
	add.s64 	%rd9, %rd1, %rd22;
	mul.wide.u32 	%rd23, %r3, 4;
	add.s64 	%rd24, %rd23, %rd2;
	add.s64 	%rd66, %rd24, 16;
	mov.b32 	%r104, 0;
	mov.u32 	%r92, %r2;
$L__BB3_3:
	.pragma "nounroll";
	mul.wide.s32 	%rd25, %r92, 4;
	add.s64 	%rd26, %rd3, %rd25;
	add.s64 	%rd27, %rd4, %rd25;
	add.s64 	%rd28, %rd5, %rd25;
	add.s64 	%rd29, %rd6, %rd25;
	add.s64 	%rd30, %rd7, %rd25;
	add.s64 	%rd31, %rd8, %rd25;
	add.s64 	%rd32, %rd9, %rd25;
	add.s64 	%rd33, %rd1, %rd25;
	ld.global.u32 	%r41, [%rd66+-16];
	ld.global.u32 	%r42, [%rd33];
	mad.lo.s32 	%r43, %r42, %r41, %r104;
	ld.global.u32 	%r44, [%rd66+-12];
	ld.global.u32 	%r45, [%rd26];
	mad.lo.s32 	%r46, %r45, %r44, %r43;
	ld.global.u32 	%r47, [%rd66+-8];
	ld.global.u32 	%r48, [%rd27];
	mad.lo.s32 	%r49, %r48, %r47, %r46;
	ld.global.u32 	%r50, [%rd66+-4];
	ld.global.u32 	%r51, [%rd28];
	mad.lo.s32 	%r52, %r51, %r50, %r49;
	ld.global.u32 	%r53, [%rd66];
	ld.global.u32 	%r54, [%rd29];
	mad.lo.s32 	%r55, %r54, %r53, %r52;
	ld.global.u32 	%r56, [%rd66+4];
	ld.global.u32 	%r57, [%rd30];
	mad.lo.s32 	%r58, %r57, %r56, %r55;
	ld.global.u32 	%r59, [%rd66+8];
	ld.global.u32 	%r60, [%rd31];
	mad.lo.s32 	%r61, %r60, %r59, %r58;
	ld.global.u32 	%r62, [%rd66+12];
	ld.global.u32 	%r63, [%rd32];
	mad.lo.s32 	%r104, %r63, %r62, %r61;
	add.s32 	%r93, %r93, 8;
	add.s32 	%r92, %r92, %r7;
	add.s64 	%rd66, %rd66, 32;
	setp.ne.s32 	%p3, %r93, 0;
	@%p3 bra 	$L__BB3_3;
$L__BB3_4:
	setp.eq.s32 	%p4, %r4, 0;
	@%p4 bra 	$L__BB3_12;
	and.b32  	%r17, %r30, 3;
	setp.lt.u32 	%p5, %r4, 4;
	@%p5 bra 	$L__BB3_7;
	add.s32 	%r65, %r99, %r3;
	mul.wide.u32 	%rd34, %r65, 4;
	add.s64 	%rd35, %rd2, %rd34;
	ld.global.u32 	%r66, [%rd35];
	mad.lo.s32 	%r67, %r99, %r30, %r2;
	mul.wide.s32 	%rd36, %r67, 4;
	add.s64 	%rd37, %rd1, %rd36;
	ld.global.u32 	%r68, [%rd37];
	mad.lo.s32 	%r69, %r68, %r66, %r104;
	cvt.u64.u32 	%rd38, %r3;
	cvt.u64.u32 	%rd39, %r99;
	add.s64 	%rd40, %rd39, %rd38;
	shl.b64 	%rd41, %rd40, 2;
	add.s64 	%rd42, %rd2, %rd41;
	ld.global.u32 	%r70, [%rd42+4];
	mul.wide.s32 	%rd43, %r30, 4;
	add.s64 	%rd44, %rd37, %rd43;
	ld.global.u32 	%r71, [%rd44];
	mad.lo.s32 	%r72, %r71, %r70, %r69;
	ld.global.u32 	%r73, [%rd42+8];
	add.s64 	%rd45, %rd44, %rd43;
	ld.global.u32 	%r74, [%rd45];
	mad.lo.s32 	%r75, %r74, %r73, %r72;
	ld.global.u32 	%r76, [%rd42+12];
	add.s64 	%rd46, %rd45, %rd43;
	ld.global.u32 	%r77, [%rd46];
	mad.lo.s32 	%r104, %r77, %r76, %r75;
	add.s32 	%r99, %r99, 4;
$L__BB3_7:
	setp.eq.s32 	%p6, %r17, 0;
	@%p6 bra 	$L__BB3_12;
	setp.eq.s32 	%p7, %r17, 1;
	@%p7 bra 	$L__BB3_10;
	add.s32 	%r79, %r99, %r3;
	mul.wide.u32 	%rd47, %r79, 4;
	add.s64 	%rd48, %rd2, %rd47;
	ld.global.u32 	%r80, [%rd48];
	mad.lo.s32 	%r81, %r99, %r30, %r2;
	mul.wide.s32 	%rd49, %r81, 4;
	add.s64 	%rd50, %rd1, %rd49;
	ld.global.u32 	%r82, [%rd50];
	mad.lo.s32 	%r83, %r82, %r80, %r104;
	cvt.u64.u32 	%rd51, %r3;
	cvt.u64.u32 	%rd52, %r99;
	add.s64 	%rd53, %rd52, %rd51;
	shl.b64 	%rd54, %rd53, 2;
	add.s64 	%rd55, %rd2, %rd54;
	ld.global.u32 	%r84, [%rd55+4];
	mul.wide.s32 	%rd56, %r30, 4;
	add.s64 	%rd57, %rd50, %rd56;
	ld.global.u32 	%r85, [%rd57];
	mad.lo.s32 	%r104, %r85, %r84, %r83;
	add.s32 	%r99, %r99, 2;
$L__BB3_10:
	and.b32  	%r86, %r30, 1;
	setp.eq.b32 	%p8, %r86, 1;
	not.pred 	%p9, %p8;
	@%p9 bra 	$L__BB3_12;
	add.s32 	%r87, %r99, %r3;
	mul.wide.u32 	%rd58, %r87, 4;
	add.s64 	%rd59, %rd2, %rd58;
	ld.global.u32 	%r88, [%rd59];
	mad.lo.s32 	%r89, %r99, %r30, %r2;
	mul.wide.s32 	%rd60, %r89, 4;
	add.s64 	%rd61, %rd1, %rd60;
	ld.global.u32 	%r90, [%rd61];
	mad.lo.s32 	%r104, %r90, %r88, %r104;
$L__BB3_12:
	ld.param.u64 	%rd65, [_Z11matrixMultiPiS_S_i_param_0];
	add.s32 	%r91, %r3, %r2;
	cvta.to.global.u64 	%rd62, %rd65;
	mul.wide.s32 	%rd63, %r91, 4;
	add.s64 	%rd64, %rd62, %rd63;
	st.global.u32 	[%rd64], %r104;
$L__BB3_13:
	ret;

}
	// .globl	_Z15MatrixMulKernelPiS_S_i
.visible .entry _Z15MatrixMulKernelPiS_S_i(
	.param .u64 .ptr .align 1 _Z15MatrixMulKernelPiS_S_i_param_0,
	.param .u64 .ptr .align 1 _Z15MatrixMulKernelPiS_S_i_param_1,
	.param .u64 .ptr .align 1 _Z15MatrixMulKernelPiS_S_i_param_2,
	.param .u32 _Z15MatrixMulKernelPiS_S_i_param_3
)
{
	.reg .pred 	%p<3>;
	.reg .b32 	%r<141>;
	.reg .b64 	%rd<13>;
	// demoted variable
	.shared .align 4 .b8 _ZZ15MatrixMulKernelPiS_S_iE3Mds[4096];
	// demoted variable
	.shared .align 4 .b8 _ZZ15MatrixMulKernelPiS_S_iE3Nds[4096];
	ld.param.u64 	%rd3, [_Z15MatrixMulKernelPiS_S_i_param_0];
	ld.param.u64 	%rd4, [_Z15MatrixMulKernelPiS_S_i_param_1];
	ld.param.u64 	%rd5, [_Z15MatrixMulKernelPiS_S_i_param_2];
	ld.param.u32 	%r22, [_Z15MatrixMulKernelPiS_S_i_param_3];
	mov.u32 	%r24, %ctaid.x;
	mov.u32 	%r25, %ctaid.y;
	mov.u32 	%r1, %tid.x;
	mov.u32 	%r2, %tid.y;
	shl.b32 	%r26, %r25, 5;
	add.s32 	%r3, %r26, %r2;
	shl.b32 	%r4, %r24, 5;
	setp.lt.s32 	%p1, %r22, 32;
	mov.b32 	%r140, 0;
	@%p1 bra 	$L__BB4_3;
	shl.b32 	%r28, %r2, 7;
	mov.u32 	%r29, _ZZ15MatrixMulKernelPiS_S_iE3Mds;
	add.s32 	%r5, %r29, %r28;
	shl.b32 	%r30, %r1, 2;
	add.s32 	%r6, %r5, %r30;
	mov.u32 	%r31, _ZZ15MatrixMulKernelPiS_S_iE3Nds;
	add.s32 	%r8, %r31, %r30;
	add.s32 	%r7, %r8, %r28;
	shr.s32 	%r32, %r22, 31;
	shr.u32 	%r33, %r32, 27;
	add.s32 	%r34, %r22, %r33;
	shr.s32 	%r35, %r34, 5;
	neg.s32 	%r138, %r35;
	mad.lo.s32 	%r137, %r22, %r3, %r1;
	mad.lo.s32 	%r36, %r2, %r22, %r1;
	add.s32 	%r136, %r36, %r4;
	shl.b32 	%r12, %r22, 5;
	cvta.to.global.u64 	%rd1, %rd4;
	cvta.to.global.u64 	%rd2, %rd5;
	mov.b32 	%r140, 0;
$L__BB4_2:
	mul.wide.s32 	%rd6, %r137, 4;
	add.s64 	%rd7, %rd1, %rd6;
	ld.global.u32 	%r37, [%rd7];
	st.shared.u32 	[%r6], %r37;
	mul.wide.u32 	%rd8, %r136, 4;
	add.s64 	%rd9, %rd2, %rd8;
	ld.global.u32 	%r38, [%rd9];
	st.shared.u32 	[%r7], %r38;
	bar.sync 	0;
	ld.shared.u32 	%r39, [%r5];
	ld.shared.u32 	%r40, [%r8];
	mad.lo.s32 	%r41, %r40, %r39, %r140;
	ld.shared.u32 	%r42, [%r5+4];
	ld.shared.u32 	%r43, [%r8+128];
	mad.lo.s32 	%r44, %r43, %r42, %r41;
	ld.shared.u32 	%r45, [%r5+8];
	ld.shared.u32 	%r46, [%r8+256];
	mad.lo.s32 	%r47, %r46, %r45, %r44;
	ld.shared.u32 	%r48, [%r5+12];
	ld.shared.u32 	%r49, [%r8+384];
	mad.lo.s32 	%r50, %r49, %r48, %r47;
	ld.shared.u32 	%r51, [%r5+16];
	ld.shared.u32 	%r52, [%r8+512];
	mad.lo.s32 	%r53, %r52, %r51, %r50;
	ld.shared.u32 	%r54, [%r5+20];
	ld.shared.u32 	%r55, [%r8+640];
	mad.lo.s32 	%r56, %r55, %r54, %r53;
	ld.shared.u32 	%r57, [%r5+24];
	ld.shared.u32 	%r58, [%r8+768];
	mad.lo.s32 	%r59, %r58, %r57, %r56;
	ld.shared.u32 	%r60, [%r5+28];
	ld.shared.u32 	%r61, [%r8+896];
	mad.lo.s32 	%r62, %r61, %r60, %r59;
	ld.shared.u32 	%r63, [%r5+32];
	ld.shared.u32 	%r64, [%r8+1024];
	mad.lo.s32 	%r65, %r64, %r63, %r62;
	ld.shared.u32 	%r66, [%r5+36];
	ld.shared.u32 	%r67, [%r8+1152];
	mad.lo.s32 	%r68, %r67, %r66, %r65;
	ld.shared.u32 	%r69, [%r5+40];
	ld.shared.u32 	%r70, [%r8+1280];
	mad.lo.s32 	%r71, %r70, %r69, %r68;
	ld.shared.u32 	%r72, [%r5+44];
	ld.shared.u32 	%r73, [%r8+1408];
	mad.lo.s32 	%r74, %r73, %r72, %r71;
	ld.shared.u32 	%r75, [%r5+48];
	ld.shared.u32 	%r76, [%r8+1536];
	mad.lo.s32 	%r77, %r76, %r75, %r74;
	ld.shared.u32 	%r78, [%r5+52];
	ld.shared.u32 	%r79, [%r8+1664];
	mad.lo.s32 	%r80, %r79, %r78, %r77;
	ld.shared.u32 	%r81, [%r5+56];
	ld.shared.u32 	%r82, [%r8+1792];
	mad.lo.s32 	%r83, %r82, %r81, %r80;
	ld.shared.u32 	%r84, [%r5+60];
	ld.shared.u32 	%r85, [%r8+1920];
	mad.lo.s32 	%r86, %r85, %r84, %r83;
	ld.shared.u32 	%r87, [%r5+64];
	ld.shared.u32 	%r88, [%r8+2048];
	mad.lo.s32 	%r89, %r88, %r87, %r86;
	ld.shared.u32 	%r90, [%r5+68];
	ld.shared.u32 	%r91, [%r8+2176];
	mad.lo.s32 	%r92, %r91, %r90, %r89;
	ld.shared.u32 	%r93, [%r5+72];
	ld.shared.u32 	%r94, [%r8+2304];
	mad.lo.s32 	%r95, %r94, %r93, %r92;
	ld.shared.u32 	%r96, [%r5+76];
	ld.shared.u32 	%r97, [%r8+2432];
	mad.lo.s32 	%r98, %r97, %r96, %r95;
	ld.shared.u32 	%r99, [%r5+80];
	ld.shared.u32 	%r100, [%r8+2560];
	mad.lo.s32 	%r101, %r100, %r99, %r98;
	ld.shared.u32 	%r102, [%r5+84];
	ld.shared.u32 	%r103, [%r8+2688];
	mad.lo.s32 	%r104, %r103, %r102, %r101;
	ld.shared.u32 	%r105, [%r5+88];
	ld.shared.u32 	%r106, [%r8+2816];
	mad.lo.s32 	%r107, %r106, %r105, %r104;
	ld.shared.u32 	%r108, [%r5+92];
	ld.shared.u32 	%r109, [%r8+2944];
	mad.lo.s32 	%r110, %r109, %r108, %r107;
	ld.shared.u32 	%r111, [%r5+96];
	ld.shared.u32 	%r112, [%r8+3072];
	mad.lo.s32 	%r113, %r112, %r111, %r110;
	ld.shared.u32 	%r114, [%r5+100];
	ld.shared.u32 	%r115, [%r8+3200];
	mad.lo.s32 	%r116, %r115, %r114, %r113;
	ld.shared.u32 	%r117, [%r5+104];
	ld.shared.u32 	%r118, [%r8+3328];
	mad.lo.s32 	%r119, %r118, %r117, %r116;
	ld.shared.u32 	%r120, [%r5+108];
	ld.shared.u32 	%r121, [%r8+3456];
	mad.lo.s32 	%r122, %r121, %r120, %r119;
	ld.shared.u32 	%r123, [%r5+112];
	ld.shared.u32 	%r124, [%r8+3584];
	mad.lo.s32 	%r125, %r124, %r123, %r122;
	ld.shared.u32 	%r126, [%r5+116];
	ld.shared.u32 	%r127, [%r8+3712];
	mad.lo.s32 	%r128, %r127, %r126, %r125;
	ld.shared.u32 	%r129, [%r5+120];
	ld.shared.u32 	%r130, [%r8+3840];
	mad.lo.s32 	%r131, %r130, %r129, %r128;
	ld.shared.u32 	%r132, [%r5+124];
	ld.shared.u32 	%r133, [%r8+3968];
	mad.lo.s32 	%r140, %r133, %r132, %r131;
	bar.sync 	0;
	add.s32 	%r138, %r138, 1;
	setp.ne.s32 	%p2, %r138, 0;
	add.s32 	%r137, %r137, 32;
	add.s32 	%r136, %r136, %r12;
	@%p2 bra 	$L__BB4_2;
$L__BB4_3:
	cvta.to.global.u64 	%rd10, %rd3;
	add.s32 	%r134, %r4, %r1;
	mad.lo.s32 	%r135, %r22, %r3, %r134;
	mul.wide.s32 	%rd11, %r135, 4;
	add.s64 	%rd12, %rd10, %rd11;
	st.global.u32 	[%rd12], %r140;
	ret;

}


// ===== COMPILED SASS (sm_100) =====

	.target	sm_100

	.elftype	@"ET_EXEC"


//--------------------- .note.nv.tkinfo           --------------------------
	.section	.note.nv.tkinfo,"",@"SHT_NOTE"
	.sectionflags	@"SHF_NOTE_NV_TKINFO"
	.tkinfo
        /*0018*/ 	.word	0x00000002
        /*0030*/ 	.string	""
        /*0030*/ 	.string	"ptxas"
        /*0030*/ 	.string	"Cuda compilation tools, release 13.0, V13.0.88"
        /*0030*/ 	.string	"Build cuda_13.0.r13.0/compiler.36424714_0"
        /*0030*/ 	.string	"-arch sm_100 -m 64 "



//--------------------- .note.nv.cuinfo           --------------------------
	.section	.note.nv.cuinfo,"",@"SHT_NOTE"
	.sectionflags	@"SHF_NOTE_NV_CUINFO"
        /*0018*/ 	.short	0x0002
        /*001a*/ 	.short	0x0064
        /*001c*/ 	.short	0x0082
	.zero		2


//--------------------- .nv.info                  --------------------------
	.section	.nv.info,"",@"SHT_CUDA_INFO"
	.align	4


	//----- nvinfo : EIATTR_REGCOUNT
	.align		4
        /*0000*/ 	.byte	0x04, 0x2f
        /*0002*/ 	.short	(.L_1 - .L_0)
	.align		4
.L_0:
        /*0004*/ 	.word	index@(_Z13matrixAditionPiS_S_i)
        /*0008*/ 	.word	0x0000000c


	//----- nvinfo : EIATTR_FRAME_SIZE
	.align		4
.L_1:
        /*000c*/ 	.byte	0x04, 0x11
        /*000e*/ 	.short	(.L_3 - .L_2)
	.align		4
.L_2:
        /*0010*/ 	.word	index@(_Z13matrixAditionPiS_S_i)
        /*0014*/ 	.word	0x00000000


	//----- nvinfo : EIATTR_REGCOUNT
	.align		4
.L_3:
        /*0018*/ 	.byte	0x04, 0x2f
        /*001a*/ 	.short	(.L_5 - .L_4)
	.align		4
.L_4:
        /*001c*/ 	.word	index@(_Z16matrixAditionRowPiS_S_i)
        /*0020*/ 	.word	0x00000016


	//----- nvinfo : EIATTR_FRAME_SIZE
	.align		4
.L_5:
        /*0024*/ 	.byte	0x04, 0x11
        /*0026*/ 	.short	(.L_7 - .L_6)
	.align		4
.L_6:
        /*0028*/ 	.word	index@(_Z16matrixAditionRowPiS_S_i)
        /*002c*/ 	.word	0x00000000


	//----- nvinfo : EIATTR_REGCOUNT
	.align		4
.L_7:
        /*0030*/ 	.byte	0x04, 0x2f
        /*0032*/ 	.short	(.L_9 - .L_8)
	.align		4
.L_8:
        /*0034*/ 	.word	index@(_Z16matrixAditionColPiS_S_i)
        /*0038*/ 	.word	0x00000020


	//----- nvinfo : EIATTR_FRAME_SIZE
	.align		4
.L_9:
        /*003c*/ 	.byte	0x04, 0x11
        /*003e*/ 	.short	(.L_11 - .L_10)
	.align		4
.L_10:
        /*0040*/ 	.word	index@(_Z16matrixAditionColPiS_S_i)
        /*0044*/ 	.word	0x00000000


	//----- nvinfo : EIATTR_REGCOUNT
	.align		4
.L_11:
        /*0048*/ 	.byte	0x04, 0x2f
        /*004a*/ 	.short	(.L_13 - .L_12)
	.align		4
.L_12:
        /*004c*/ 	.word	index@(_Z11matrixMultiPiS_S_i)
        /*0050*/ 	.word	0x0000001e


	//----- nvinfo : EIATTR_FRAME_SIZE
	.align		4
.L_13:
        /*0054*/ 	.byte	0x04, 0x11
        /*0056*/ 	.short	(.L_15 - .L_14)
	.align		4
.L_14:
        /*0058*/ 	.word	index@(_Z11matrixMultiPiS_S_i)
        /*005c*/ 	.word	0x00000000


	//----- nvinfo : EIATTR_REGCOUNT
	.align		4
.L_15:
        /*0060*/ 	.byte	0x04, 0x2f
        /*0062*/ 	.short	(.L_17 - .L_16)
	.align		4
.L_16:
        /*0064*/ 	.word	index@(_Z15MatrixMulKernelPiS_S_i)
        /*0068*/ 	.word	0x0000001f


	//----- nvinfo : EIATTR_FRAME_SIZE
	.align		4
.L_17:
        /*006c*/ 	.byte	0x04, 0x11
        /*006e*/ 	.short	(.L_19 - .L_18)
	.align		4
.L_18:
        /*0070*/ 	.word	index@(_Z15MatrixMulKernelPiS_S_i)
        /*0074*/ 	.word	0x00000000


	//----- nvinfo : EIATTR_MIN_STACK_SIZE
	.align		4
.L_19:
        /*0078*/ 	.byte	0x04, 0x12
        /*007a*/ 	.short	(.L_21 - .L_20)
	.align		4
.L_20:
        /*007c*/ 	.word	index@(_Z15MatrixMulKernelPiS_S_i)
        /*0080*/ 	.word	0x00000000


	//----- nvinfo : EIATTR_MIN_STACK_SIZE
	.align		4
.L_21:
        /*0084*/ 	.byte	0x04, 0x12
        /*0086*/ 	.short	(.L_23 - .L_22)
	.align		4
.L_22:
        /*0088*/ 	.word	index@(_Z11matrixMultiPiS_S_i)
        /*008c*/ 	.word	0x00000000


	//----- nvinfo : EIATTR_MIN_STACK_SIZE
	.align		4
.L_23:
        /*0090*/ 	.byte	0x04, 0x12
        /*0092*/ 	.short	(.L_25 - .L_24)
	.align		4
.L_24:
        /*0094*/ 	.word	index@(_Z16matrixAditionColPiS_S_i)
        /*0098*/ 	.word	0x00000000


	//----- nvinfo : EIATTR_MIN_STACK_SIZE
	.align		4
.L_25:
        /*009c*/ 	.byte	0x04, 0x12
        /*009e*/ 	.short	(.L_27 - .L_26)
	.align		4
.L_26:
        /*00a0*/ 	.word	index@(_Z16matrixAditionRowPiS_S_i)
        /*00a4*/ 	.word	0x00000000


	//----- nvinfo : EIATTR_MIN_STACK_SIZE
	.align		4
.L_27:
        /*00a8*/ 	.byte	0x04, 0x12
        /*00aa*/ 	.short	(.L_29 - .L_28)
	.align		4
.L_28:
        /*00ac*/ 	.word	index@(_Z13matrixAditionPiS_S_i)
        /*00b0*/ 	.word	0x00000000
.L_29:


//--------------------- .nv.compat                --------------------------
	.section	.nv.compat,"",@"SHT_CUDA_COMPAT_INFO"
	.align	4
        /*0000*/ 	.byte	0x02, 0x09, 0x00, 0x00, 0x02, 0x02, 0x01, 0x00, 0x02, 0x05, 0x05, 0x00, 0x03, 0x07, 0x01, 0x01
        /*0010*/ 	.byte	0x02, 0x03, 0x00, 0x00, 0x02, 0x06, 0x01, 0x00, 0x04, 0x0b, 0x08, 0x00, 0x09, 0x00, 0x00, 0x00
        /*0020*/ 	.byte	0x00, 0x00, 0x00, 0x00


//--------------------- .nv.info._Z15MatrixMulKernelPiS_S_i --------------------------
	.section	.nv.info._Z15MatrixMulKernelPiS_S_i,"",@"SHT_CUDA_INFO"
	.sectionflags	@""
	.align	4


	//----- nvinfo : EIATTR_CUDA_API_VERSION
	.align		4
        /*0000*/ 	.byte	0x04, 0x37
        /*0002*/ 	.short	(.L_31 - .L_30)
.L_30:
        /*0004*/ 	.word	0x00000082


	//----- nvinfo : EIATTR_KPARAM_INFO
	.align		4
.L_31:
        /*0008*/ 	.byte	0x04, 0x17
        /*000a*/ 	.short	(.L_33 - .L_32)
.L_32:
        /*000c*/ 	.word	0x00000000
        /*0010*/ 	.short	0x0003
        /*0012*/ 	.short	0x0018
        /*0014*/ 	.byte	0x00, 0xf0, 0x11, 0x00


	//----- nvinfo : EIATTR_KPARAM_INFO
	.align		4
.L_33:
        /*0018*/ 	.byte	0x04, 0x17
        /*001a*/ 	.short	(.L_35 - .L_34)
.L_34:
        /*001c*/ 	.word	0x00000000
        /*0020*/ 	.short	0x0002
        /*0022*/ 	.short	0x0010
        /*0024*/ 	.byte	0x00, 0xf5, 0x21, 0x00


	//----- nvinfo : EIATTR_KPARAM_INFO
	.align		4
.L_35:
        /*0028*/ 	.byte	0x04, 0x17
        /*002a*/ 	.short	(.L_37 - .L_36)
.L_36:
        /*002c*/ 	.word	0x00000000
        /*0030*/ 	.short	0x0001
        /*0032*/ 	.short	0x0008
        /*0034*/ 	.byte	0x00, 0xf5, 0x21, 0x00


	//----- nvinfo : EIATTR_KPARAM_INFO
	.align		4
.L_37:
        /*0038*/ 	.byte	0x04, 0x17
        /*003a*/ 	.short	(.L_39 - .L_38)
.L_38:
        /*003c*/ 	.word	0x00000000
        /*0040*/ 	.short	0x0000
        /*0042*/ 	.short	0x0000
        /*0044*/ 	.byte	0x00, 0xf5, 0x21, 0x00


	//----- nvinfo : EIATTR_SPARSE_MMA_MASK
	.align		4
.L_39:
        /*0048*/ 	.byte	0x03, 0x50
        /*004a*/ 	.short	0x0000


	//----- nvinfo : EIATTR_MAXREG_COUNT
	.align		4
        /*004c*/ 	.byte	0x03, 0x1b
        /*004e*/ 	.short	0x00ff


	//----- nvinfo : EIATTR_NUM_BARRIERS
	.align		4
        /*0050*/ 	.byte	0x02, 0x4c
        /*0052*/ 	.byte	0x01
	.zero		1


	//----- nvinfo : EIATTR_MERCURY_ISA_VERSION
	.align		4
        /*0054*/ 	.byte	0x03, 0x5f
        /*0056*/ 	.short	0x0101


	//----- nvinfo : EIATTR_VRC_CTA_INIT_COUNT
	.align		4
        /*0058*/ 	.byte	0x02, 0x4a
	.zero		1
	.zero		1


	//----- nvinfo : EIATTR_EXIT_INSTR_OFFSETS
	.align		4
        /*005c*/ 	.byte	0x04, 0x1c
        /*005e*/ 	.short	(.L_41 - .L_40)


	//   ....[0]....
.L_40:
        /*0060*/ 	.word	0x00000780


	//----- nvinfo : EIATTR_CBANK_PARAM_SIZE
	.align		4
.L_41:
        /*0064*/ 	.byte	0x03, 0x19
        /*0066*/ 	.short	0x001c


	//----- nvinfo : EIATTR_PARAM_CBANK
	.align		4
        /*0068*/ 	.byte	0x04, 0x0a
        /*006a*/ 	.short	(.L_43 - .L_42)
	.align		4
.L_42:
        /*006c*/ 	.word	index@(.nv.constant0._Z15MatrixMulKernelPiS_S_i)
        /*0070*/ 	.short	0x0380
        /*0072*/ 	.short	0x001c


	//----- nvinfo : EIATTR_SW_WAR
	.align		4
.L_43:
        /*0074*/ 	.byte	0x04, 0x36
        /*0076*/ 	.short	(.L_45 - .L_44)
.L_44:
        /*0078*/ 	.word	0x00000008
.L_45:


//--------------------- .nv.info._Z11matrixMultiPiS_S_i --------------------------
	.section	.nv.info._Z11matrixMultiPiS_S_i,"",@"SHT_CUDA_INFO"
	.sectionflags	@""
	.align	4


	//----- nvinfo : EIATTR_CUDA_API_VERSION
	.align		4
        /*0000*/ 	.byte	0x04, 0x37
        /*0002*/ 	.short	(.L_47 - .L_46)
.L_46:
        /*0004*/ 	.word	0x00000082


	//----- nvinfo : EIATTR_KPARAM_INFO
	.align		4
.L_47:
        /*0008*/ 	.byte	0x04, 0x17
        /*000a*/ 	.short	(.L_49 - .L_48)
.L_48:
        /*000c*/ 	.word	0x00000000
        /*0010*/ 	.short	0x0003
        /*0012*/ 	.short	0x0018
        /*0014*/ 	.byte	0x00, 0xf0, 0x11, 0x00


	//----- nvinfo : EIATTR_KPARAM_INFO
	.align		4
.L_49:
        /*0018*/ 	.byte	0x04, 0x17
        /*001a*/ 	.short	(.L_51 - .L_50)
.L_50:
        /*001c*/ 	.word	0x00000000
        /*0020*/ 	.short	0x0002
        /*0022*/ 	.short	0x0010
        /*0024*/ 	.byte	0x00, 0xf5, 0x21, 0x00


	//----- nvinfo : EIATTR_KPARAM_INFO
	.align		4
.L_51:
        /*0028*/ 	.byte	0x04, 0x17
        /*002a*/ 	.short	(.L_53 - .L_52)
.L_52:
        /*002c*/ 	.word	0x00000000
        /*0030*/ 	.short	0x0001
        /*0032*/ 	.short	0x0008
        /*0034*/ 	.byte	0x00, 0xf5, 0x21, 0x00


	//----- nvinfo : EIATTR_KPARAM_INFO
	.align		4
.L_53:
        /*0038*/ 	.byte	0x04, 0x17
        /*003a*/ 	.short	(.L_55 - .L_54)
.L_54:
        /*003c*/ 	.word	0x00000000
        /*0040*/ 	.short	0x0000
        /*0042*/ 	.short	0x0000
        /*0044*/ 	.byte	0x00, 0xf5, 0x21, 0x00


	//----- nvinfo : EIATTR_SPARSE_MMA_MASK
	.align		4
.L_55:
        /*0048*/ 	.byte	0x03, 0x50
        /*004a*/ 	.short	0x0000


	//----- nvinfo : EIATTR_MAXREG_COUNT
	.align		4
        /*004c*/ 	.byte	0x03, 0x1b
        /*004e*/ 	.short	0x00ff


	//----- nvinfo : EIATTR_MERCURY_ISA_VERSION
	.align		4
        /*0050*/ 	.byte	0x03, 0x5f
        /*0052*/ 	.short	0x0101


	//----- nvinfo : EIATTR_VRC_CTA_INIT_COUNT
	.align		4
        /*0054*/ 	.byte	0x02, 0x4a
	.zero		1
	.zero		1


	//----- nvinfo : EIATTR_EXIT_INSTR_OFFSETS
	.align		4
        /*0058*/ 	.byte	0x04, 0x1c
        /*005a*/ 	.short	(.L_57 - .L_56)


	//   ....[0]....
.L_56:
        /*005c*/ 	.word	0x000000c0


	//   ....[1]....
        /*0060*/ 	.word	0x00000aa0


	//----- nvinfo : EIATTR_CBANK_PARAM_SIZE
	.align		4
.L_57:
        /*0064*/ 	.byte	0x03, 0x19
        /*0066*/ 	.short	0x001c


	//----- nvinfo : EIATTR_PARAM_CBANK
	.align		4
        /*0068*/ 	.byte	0x04, 0x0a
        /*006a*/ 	.short	(.L_59 - .L_58)
	.align		4
.L_58:
        /*006c*/ 	.word	index@(.nv.constant0._Z11matrixMultiPiS_S_i)
        /*0070*/ 	.short	0x0380
        /*0072*/ 	.short	0x001c


	//----- nvinfo : EIATTR_SW_WAR
	.align		4
.L_59:
        /*0074*/ 	.byte	0x04, 0x36
        /*0076*/ 	.short	(.L_61 - .L_60)
.L_60:
        /*0078*/ 	.word	0x00000008
.L_61:


//--------------------- .nv.info._Z16matrixAditionColPiS_S_i --------------------------
	.section	.nv.info._Z16matrixAditionColPiS_S_i,"",@"SHT_CUDA_INFO"
	.sectionflags	@""
	.align	4


	//----- nvinfo : EIATTR_CUDA_API_VERSION
	.align		4
        /*0000*/ 	.byte	0x04, 0x37
        /*0002*/ 	.short	(.L_63 - .L_62)
.L_62:
        /*0004*/ 	.word	0x00000082


	//----- nvinfo : EIATTR_KPARAM_INFO
	.align		4
.L_63:
        /*0008*/ 	.byte	0x04, 0x17
        /*000a*/ 	.short	(.L_65 - .L_64)
.L_64:
        /*000c*/ 	.word	0x00000000
        /*0010*/ 	.short	0x0003
        /*0012*/ 	.short	0x0018
        /*0014*/ 	.byte	0x00, 0xf0, 0x11, 0x00


	//----- nvinfo : EIATTR_KPARAM_INFO
	.align		4
.L_65:
        /*0018*/ 	.byte	0x04, 0x17
        /*001a*/ 	.short	(.L_67 - .L_66)
.L_66:
        /*001c*/ 	.word	0x00000000
        /*0020*/ 	.short	0x0002
        /*0022*/ 	.short	0x0010
        /*0024*/ 	.byte	0x00, 0xf5, 0x21, 0x00


	//----- nvinfo : EIATTR_KPARAM_INFO
	.align		4
.L_67:
        /*0028*/ 	.byte	0x04, 0x17
        /*002a*/ 	.short	(.L_69 - .L_68)
.L_68:
        /*002c*/ 	.word	0x00000000
        /*0030*/ 	.short	0x0001
        /*0032*/ 	.short	0x0008
        /*0034*/ 	.byte	0x00, 0xf5, 0x21, 0x00


	//----- nvinfo : EIATTR_KPARAM_INFO
	.align		4
.L_69:
        /*0038*/ 	.byte	0x04, 0x17
        /*003a*/ 	.short	(.L_71 - .L_70)
.L_70:
        /*003c*/ 	.word	0x00000000
        /*0040*/ 	.short	0x0000
        /*0042*/ 	.short	0x0000
        /*0044*/ 	.byte	0x00, 0xf5, 0x21, 0x00


	//----- nvinfo : EIATTR_SPARSE_MMA_MASK
	.align		4
.L_71:
        /*0048*/ 	.byte	0x03, 0x50
        /*004a*/ 	.short	0x0000


	//----- nvinfo : EIATTR_MAXREG_COUNT
	.align		4
        /*004c*/ 	.byte	0x03, 0x1b
        /*004e*/ 	.short	0x00ff


	//----- nvinfo : EIATTR_MERCURY_ISA_VERSION
	.align		4
        /*0050*/ 	.byte	0x03, 0x5f
        /*0052*/ 	.short	0x0101


	//----- nvinfo : EIATTR_VRC_CTA_INIT_COUNT
	.align		4
        /*0054*/ 	.byte	0x02, 0x4a
	.zero		1
	.zero		1


	//----- nvinfo : EIATTR_EXIT_INSTR_OFFSETS
	.align		4
        /*0058*/ 	.byte	0x04, 0x1c
        /*005a*/ 	.short	(.L_73 - .L_72)


	//   ....[0]....
.L_72:
        /*005c*/ 	.word	0x00000070


	//   ....[1]....
        /*0060*/ 	.word	0x00000570


	//   ....[2]....
        /*0064*/ 	.word	0x00000810


	//   ....[3]....
        /*0068*/ 	.word	0x000009e0


	//   ....[4]....
        /*006c*/ 	.word	0x00000aa0


	//----- nvinfo : EIATTR_CRS_STACK_SIZE
	.align		4
.L_73:
        /*0070*/ 	.byte	0x04, 0x1e
        /*0072*/ 	.short	(.L_75 - .L_74)
.L_74:
        /*0074*/ 	.word	0x00000000


	//----- nvinfo : EIATTR_CBANK_PARAM_SIZE
	.align		4
.L_75:
        /*0078*/ 	.byte	0x03, 0x19
        /*007a*/ 	.short	0x001c


	//----- nvinfo : EIATTR_PARAM_CBANK
	.align		4
        /*007c*/ 	.byte	0x04, 0x0a
        /*007e*/ 	.short	(.L_77 - .L_76)
	.align		4
.L_76:
        /*0080*/ 	.word	index@(.nv.constant0._Z16matrixAditionColPiS_S_i)
        /*0084*/ 	.short	0x0380
        /*0086*/ 	.short	0x001c


	//----- nvinfo : EIATTR_SW_WAR
	.align		4
.L_77:
        /*0088*/ 	.byte	0x04, 0x36
        /*008a*/ 	.short	(.L_79 - .L_78)
.L_78:
        /*008c*/ 	.word	0x00000008
.L_79:


//--------------------- .nv.info._Z16matrixAditionRowPiS_S_i --------------------------
	.section	.nv.info._Z16matrixAditionRowPiS_S_i,"",@"SHT_CUDA_INFO"
	.sectionflags	@""
	.align	4


	//----- nvinfo : EIATTR_CUDA_API_VERSION
	.align		4
        /*0000*/ 	.byte	0x04, 0x37
        /*0002*/ 	.short	(.L_81 - .L_80)
.L_80:
        /*0004*/ 	.word	0x00000082


	//----- nvinfo : EIATTR_KPARAM_INFO
	.align		4
.L_81:
        /*0008*/ 	.byte	0x04, 0x17
        /*000a*/ 	.short	(.L_83 - .L_82)
.L_82:
        /*000c*/ 	.word	0x00000000
        /*0010*/ 	.short	0x0003
        /*0012*/ 	.short	0x0018
        /*0014*/ 	.byte	0x00, 0xf0, 0x11, 0x00


	//----- nvinfo : EIATTR_KPARAM_INFO
	.align		4
.L_83:
        /*0018*/ 	.byte	0x04, 0x17
        /*001a*/ 	.short	(.L_85 - .L_84)
.L_84:
        /*001c*/ 	.word	0x00000000
        /*0020*/ 	.short	0x0002
        /*0022*/ 	.short	0x0010
        /*0024*/ 	.byte	0x00, 0xf5, 0x21, 0x00


	//----- nvinfo : EIATTR_KPARAM_INFO
	.align		4
.L_85:
        /*0028*/ 	.byte	0x04, 0x17
        /*002a*/ 	.short	(.L_87 - .L_86)
.L_86:
        /*002c*/ 	.word	0x00000000
        /*0030*/ 	.short	0x0001
        /*0032*/ 	.short	0x0008
        /*0034*/ 	.byte	0x00, 0xf5, 0x21, 0x00


	//----- nvinfo : EIATTR_KPARAM_INFO
	.align		4
.L_87:
        /*0038*/ 	.byte	0x04, 0x17
        /*003a*/ 	.short	(.L_89 - .L_88)
.L_88:
        /*003c*/ 	.word	0x00000000
        /*0040*/ 	.short	0x0000
        /*0042*/ 	.short	0x0000
        /*0044*/ 	.byte	0x00, 0xf5, 0x21, 0x00


	//----- nvinfo : EIATTR_SPARSE_MMA_MASK
	.align		4
.L_89:
        /*0048*/ 	.byte	0x03, 0x50
        /*004a*/ 	.short	0x0000


	//----- nvinfo : EIATTR_MAXREG_COUNT
	.align		4
        /*004c*/ 	.byte	0x03, 0x1b
        /*004e*/ 	.short	0x00ff


	//----- nvinfo : EIATTR_MERCURY_ISA_VERSION
	.align		4
        /*0050*/ 	.byte	0x03, 0x5f
        /*0052*/ 	.short	0x0101


	//----- nvinfo : EIATTR_VRC_CTA_INIT_COUNT
	.align		4
        /*0054*/ 	.byte	0x02, 0x4a
	.zero		1
	.zero		1


	//----- nvinfo : EIATTR_EXIT_INSTR_OFFSETS
	.align		4
        /*0058*/ 	.byte	0x04, 0x1c
        /*005a*/ 	.short	(.L_91 - .L_90)


	//   ....[0]....
.L_90:
        /*005c*/ 	.word	0x00000060


	//   ....[1]....
        /*0060*/ 	.word	0x000004b0


	//   ....[2]....
        /*0064*/ 	.word	0x000006d0


	//   ....[3]....
        /*0068*/ 	.word	0x00000870


	//   ....[4]....
        /*006c*/ 	.word	0x00000930


	//----- nvinfo : EIATTR_CRS_STACK_SIZE
	.align		4
.L_91:
        /*0070*/ 	.byte	0x04, 0x1e
        /*0072*/ 	.short	(.L_93 - .L_92)
.L_92:
        /*0074*/ 	.word	0x00000000


	//----- nvinfo : EIATTR_CBANK_PARAM_SIZE
	.align		4
.L_93:
        /*0078*/ 	.byte	0x03, 0x19
        /*007a*/ 	.short	0x001c


	//----- nvinfo : EIATTR_PARAM_CBANK
	.align		4
        /*007c*/ 	.byte	0x04, 0x0a
        /*007e*/ 	.short	(.L_95 - .L_94)
	.align		4
.L_94:
        /*0080*/ 	.word	index@(.nv.constant0._Z16matrixAditionRowPiS_S_i)
        /*0084*/ 	.short	0x0380
        /*0086*/ 	.short	0x001c


	//----- nvinfo : EIATTR_SW_WAR
	.align		4
.L_95:
        /*0088*/ 	.byte	0x04, 0x36
        /*008a*/ 	.short	(.L_97 - .L_96)
.L_96:
        /*008c*/ 	.word	0x00000008
.L_97:


//--------------------- .nv.info._Z13matrixAditionPiS_S_i --------------------------
	.section	.nv.info._Z13matrixAditionPiS_S_i,"",@"SHT_CUDA_INFO"
	.sectionflags	@""
	.align	4


	//----- nvinfo : EIATTR_CUDA_API_VERSION
	.align		4
        /*0000*/ 	.byte	0x04, 0x37
        /*0002*/ 	.short	(.L_99 - .L_98)
.L_98:
        /*0004*/ 	.word	0x00000082


	//----- nvinfo : EIATTR_KPARAM_INFO
	.align		4
.L_99:
        /*0008*/ 	.byte	0x04, 0x17
        /*000a*/ 	.short	(.L_101 - .L_100)
.L_100:
        /*000c*/ 	.word	0x00000000
        /*0010*/ 	.short	0x0003
        /*0012*/ 	.short	0x0018
        /*0014*/ 	.byte	0x00, 0xf0, 0x11, 0x00


	//----- nvinfo : EIATTR_KPARAM_INFO
	.align		4
.L_101:
        /*0018*/ 	.byte	0x04, 0x17
        /*001a*/ 	.short	(.L_103 - .L_102)
.L_102:
        /*001c*/ 	.word	0x00000000
        /*0020*/ 	.short	0x0002
        /*0022*/ 	.short	0x0010
        /*0024*/ 	.byte	0x00, 0xf5, 0x21, 0x00


	//----- nvinfo : EIATTR_KPARAM_INFO
	.align		4
.L_103:
        /*0028*/ 	.byte	0x04, 0x17
        /*002a*/ 	.short	(.L_105 - .L_104)
.L_104:
        /*002c*/ 	.word	0x00000000
        /*0030*/ 	.short	0x0001
        /*0032*/ 	.short	0x0008
        /*0034*/ 	.byte	0x00, 0xf5, 0x21, 0x00


	//----- nvinfo : EIATTR_KPARAM_INFO
	.align		4
.L_105:
        /*0038*/ 	.byte	0x04, 0x17
        /*003a*/ 	.short	(.L_107 - .L_106)
.L_106:
        /*003c*/ 	.word	0x00000000
        /*0040*/ 	.short	0x0000
        /*0042*/ 	.short	0x0000
        /*0044*/ 	.byte	0x00, 0xf5, 0x21, 0x00


	//----- nvinfo : EIATTR_SPARSE_MMA_MASK
	.align		4
.L_107:
        /*0048*/ 	.byte	0x03, 0x50
        /*004a*/ 	.short	0x0000


	//----- nvinfo : EIATTR_MAXREG_COUNT
	.align		4
        /*004c*/ 	.byte	0x03, 0x1b
        /*004e*/ 	.short	0x00ff


	//----- nvinfo : EIATTR_MERCURY_ISA_VERSION
	.align		4
        /*0050*/ 	.byte	0x03, 0x5f
        /*0052*/ 	.short	0x0101


	//----- nvinfo : EIATTR_VRC_CTA_INIT_COUNT
	.align		4
        /*0054*/ 	.byte	0x02, 0x4a
	.zero		1
	.zero		1


	//----- nvinfo : EIATTR_EXIT_INSTR_OFFSETS
	.align		4
        /*0058*/ 	.byte	0x04, 0x1c
        /*005a*/ 	.short	(.L_109 - .L_108)


	//   ....[0]....
.L_108:
        /*005c*/ 	.word	0x00000080


	//   ....[1]....
        /*0060*/ 	.word	0x00000140


	//----- nvinfo : EIATTR_CBANK_PARAM_SIZE
	.align		4
.L_109:
        /*0064*/ 	.byte	0x03, 0x19
        /*0066*/ 	.short	0x001c


	//----- nvinfo : EIATTR_PARAM_CBANK
	.align		4
        /*0068*/ 	.byte	0x04, 0x0a
        /*006a*/ 	.short	(.L_111 - .L_110)
	.align		4
.L_110:
        /*006c*/ 	.word	index@(.nv.constant0._Z13matrixAditionPiS_S_i)
        /*0070*/ 	.short	0x0380
        /*0072*/ 	.short	0x001c


	//----- nvinfo : EIATTR_SW_WAR
	.align		4
.L_111:
        /*0074*/ 	.byte	0x04, 0x36
        /*0076*/ 	.short	(.L_113 - .L_112)
.L_112:
        /*0078*/ 	.word	0x00000008
.L_113:


//--------------------- .nv.callgraph             --------------------------
	.section	.nv.callgraph,"",@"SHT_CUDA_CALLGRAPH"
	.align	4
	.sectionentsize	8
	.align		4
        /*0000*/ 	.word	0x00000000
	.align		4
        /*0004*/ 	.word	0xffffffff
	.align		4
        /*0008*/ 	.word	0x00000000
	.align		4
        /*000c*/ 	.word	0xfffffffe
	.align		4
        /*0010*/ 	.word	0x00000000
	.align		4
        /*0014*/ 	.word	0xfffffffd
	.align		4
        /*0018*/ 	.word	0x00000000
	.align		4
        /*001c*/ 	.word	0xfffffffc


//--------------------- .text._Z15MatrixMulKernelPiS_S_i --------------------------
	.section	.text._Z15MatrixMulKernelPiS_S_i,"ax",@progbits
	.align	128
        .global         _Z15MatrixMulKernelPiS_S_i
        .type           _Z15MatrixMulKernelPiS_S_i,@function
        .size           _Z15MatrixMulKernelPiS_S_i,(.L_x_31 - _Z15MatrixMulKernelPiS_S_i)
        .other          _Z15MatrixMulKernelPiS_S_i,@"STO_CUDA_ENTRY STV_DEFAULT"
_Z15MatrixMulKernelPiS_S_i:
.text._Z15MatrixMulKernelPiS_S_i:
[----:B------:R-:W-:Y:S01]  /*0000*/  LDC R1, c[0x0][0x37c] ;  /* 0x0000df00ff017b82 */ /* 0x000fe20000000800 */
[----:B------:R-:W0:Y:S07]  /*0010*/  S2R R5, SR_CTAID.Y ;  /* 0x0000000000057919 */ /* 0x000e2e0000002600 */
[----:B------:R-:W1:Y:S01]  /*0020*/  LDC R0, c[0x0][0x398] ;  /* 0x0000e600ff007b82 */ /* 0x000e620000000800 */
[----:B------:R-:W2:Y:S01]  /*0030*/  LDCU.64 UR8, c[0x0][0x358] ;  /* 0x00006b00ff0877ac */ /* 0x000ea20008000a00 */
[----:B------:R-:W-:Y:S01]  /*0040*/  HFMA2 R11, -RZ, RZ, 0, 0 ;  /* 0x00000000ff0b7431 */ /* 0x000fe200000001ff */
[----:B------:R-:W0:Y:S01]  /*0050*/  S2R R8, SR_TID.Y ;  /* 0x0000000000087919 */ /* 0x000e220000002200 */
[----:B------:R-:W3:Y:S04]  /*0060*/  S2R R7, SR_CTAID.X ;  /* 0x0000000000077919 */ /* 0x000ee80000002500 */
[----:B------:R-:W4:Y:S01]  /*0070*/  LDC.64 R22, c[0x0][0x380] ;  /* 0x0000e000ff167b82 */ /* 0x000f220000000a00 */
[----:B------:R-:W3:Y:S01]  /*0080*/  S2R R9, SR_TID.X ;  /* 0x0000000000097919 */ /* 0x000ee20000002100 */
[----:B-1----:R-:W-:-:S02]  /*0090*/  ISETP.GE.AND P0, PT, R0, 0x20, PT ;  /* 0x000000200000780c */ /* 0x002fc40003f06270 */
[----:B0-----:R-:W-:Y:S02]  /*00a0*/  LEA R5, R5, R8, 0x5 ;  /* 0x0000000805057211 */ /* 0x001fe400078e28ff */
[----:B---3--:R-:W-:-:S05]  /*00b0*/  LEA R2, R7, R9, 0x5 ;  /* 0x0000000907027211 */ /* 0x008fca00078e28ff */
[----:B------:R-:W-:-:S04]  /*00c0*/  IMAD R3, R5, R0, R2 ;  /* 0x0000000005037224 */ /* 0x000fc800078e0202 */
[----:B----4-:R-:W-:Y:S01]  /*00d0*/  IMAD.WIDE R22, R3, 0x4, R22 ;  /* 0x0000000403167825 */ /* 0x010fe200078e0216 */
[----:B--2---:R-:W-:Y:S06]  /*00e0*/  @!P0 BRA `(.L_x_0) ;  /* 0x0000000400a08947 */ /* 0x004fec0003800000 */
[----:B------:R-:W0:Y:S01]  /*00f0*/  S2UR UR6, SR_CgaCtaId ;  /* 0x00000000000679c3 */ /* 0x000e220000008800 */
[----:B------:R-:W-:Y:S01]  /*0100*/  UMOV UR4, 0x400 ;  /* 0x0000040000047882 */ /* 0x000fe20000000000 */
[----:B------:R-:W-:Y:S01]  /*0110*/  SHF.R.S32.HI R3, RZ, 0x1f, R0 ;  /* 0x0000001fff037819 */ /* 0x000fe20000011400 */
[----:B------:R-:W-:Y:S01]  /*0120*/  UIADD3 UR5, UPT, UPT, UR4, 0x1000, URZ ;  /* 0x0000100004057890 */ /* 0x000fe2000fffe0ff */
[-CC-:B------:R-:W-:Y:S01]  /*0130*/  IMAD R2, R8, R0.reuse, R9.reuse ;  /* 0x0000000008027224 */ /* 0x180fe200078e0209 */
[----:B------:R-:W-:Y:S02]  /*0140*/  MOV R11, RZ ;  /* 0x000000ff000b7202 */ /* 0x000fe40000000f00 */
[----:B------:R-:W-:Y:S01]  /*0150*/  LEA.HI R4, R3, R0, RZ, 0x5 ;  /* 0x0000000003047211 */ /* 0x000fe200078f28ff */
[----:B------:R-:W1:Y:S01]  /*0160*/  LDC.64 R20, c[0x0][0x388] ;  /* 0x0000e200ff147b82 */ /* 0x000e620000000a00 */
[----:B------:R-:W-:Y:S01]  /*0170*/  LEA R3, R7, R2, 0x5 ;  /* 0x0000000207037211 */ /* 0x000fe200078e28ff */
[----:B------:R-:W-:Y:S01]  /*0180*/  IMAD R2, R5, R0, R9 ;  /* 0x0000000005027224 */ /* 0x000fe200078e0209 */
[----:B------:R-:W-:-:S04]  /*0190*/  SHF.R.S32.HI R4, RZ, 0x5, R4 ;  /* 0x00000005ff047819 */ /* 0x000fc80000011404 */
[----:B------:R-:W-:Y:S01]  /*01a0*/  IADD3 R4, PT, PT, -R4, RZ, RZ ;  /* 0x000000ff04047210 */ /* 0x000fe20007ffe1ff */
[----:B------:R-:W2:Y:S01]  /*01b0*/  LDC.64 R18, c[0x0][0x390] ;  /* 0x0000e400ff127b82 */ /* 0x000ea20000000a00 */
[----:B0-----:R-:W-:Y:S02]  /*01c0*/  ULEA UR4, UR6, UR4, 0x18 ;  /* 0x0000000406047291 */ /* 0x001fe4000f8ec0ff */
[----:B------:R-:W-:-:S04]  /*01d0*/  ULEA UR5, UR6, UR5, 0x18 ;  /* 0x0000000506057291 */ /* 0x000fc8000f8ec0ff */
[C---:B------:R-:W-:Y:S02]  /*01e0*/  LEA R16, R8.reuse, UR4, 0x7 ;  /* 0x0000000408107c11 */ /* 0x040fe4000f8e38ff */
[C---:B------:R-:W-:Y:S02]  /*01f0*/  LEA R6, R9.reuse, UR5, 0x2 ;  /* 0x0000000509067c11 */ /* 0x040fe4000f8e10ff */
[----:B------:R-:W-:Y:S02]  /*0200*/  LEA R7, R9, R16, 0x2 ;  /* 0x0000001009077211 */ /* 0x000fe400078e10ff */
[----:B------:R-:W-:-:S07]  /*0210*/  LEA R5, R8, R6, 0x7 ;  /* 0x0000000608057211 */ /* 0x000fce00078e38ff */
.L_x_1:
[----:B-1----:R-:W-:-:S04]  /*0220*/  IMAD.WIDE R24, R2, 0x4, R20 ;  /* 0x0000000402187825 */ /* 0x002fc800078e0214 */
[----:B--2---:R-:W-:Y:S02]  /*0230*/  IMAD.WIDE.U32 R8, R3, 0x4, R18 ;  /* 0x0000000403087825 */ /* 0x004fe400078e0012 */
[----:B------:R-:W2:Y:S04]  /*0240*/  LDG.E R24, desc[UR8][R24.64] ;  /* 0x0000000818187981 */ /* 0x000ea8000c1e1900 */
[----:B------:R-:W3:Y:S01]  /*0250*/  LDG.E R26, desc[UR8][R8.64] ;  /* 0x00000008081a7981 */ /* 0x000ee2000c1e1900 */
[----:B------:R-:W-:Y:S02]  /*0260*/  IADD3 R4, PT, PT, R4, 0x1, RZ ;  /* 0x0000000104047810 */ /* 0x000fe40007ffe0ff */
[----:B------:R-:W-:Y:S02]  /*0270*/  IADD3 R2, PT, PT, R2, 0x20, RZ ;  /* 0x0000002002027810 */ /* 0x000fe40007ffe0ff */
[----:B------:R-:W-:-:S02]  /*0280*/  ISETP.NE.AND P0, PT, R4, RZ, PT ;  /* 0x000000ff0400720c */ /* 0x000fc40003f05270 */
[----:B------:R-:W-:Y:S01]  /*0290*/  LEA R3, R0, R3, 0x5 ;  /* 0x0000000300037211 */ /* 0x000fe200078e28ff */
[----:B--2---:R-:W-:Y:S04]  /*02a0*/  STS [R7], R24 ;  /* 0x0000001807007388 */ /* 0x004fe80000000800 */
[----:B---3--:R-:W-:Y:S01]  /*02b0*/  STS [R5], R26 ;  /* 0x0000001a05007388 */ /* 0x008fe20000000800 */
[----:B------:R-:W-:Y:S06]  /*02c0*/  BAR.SYNC.DEFER_BLOCKING 0x0 ;  /* 0x0000000000007b1d */ /* 0x000fec0000010000 */
[----:B------:R-:W-:Y:S04]  /*02d0*/  LDS R10, [R6] ;  /* 0x00000000060a7984 */ /* 0x000fe80000000800 */
[----:B------:R-:W0:Y:S04]  /*02e0*/  LDS.128 R12, [R16] ;  /* 0x00000000100c7984 */ /* 0x000e280000000c00 */
[----:B------:R-:W1:Y:S04]  /*02f0*/  LDS R27, [R6+0x80] ;  /* 0x00008000061b7984 */ /* 0x000e680000000800 */
[----:B------:R-:W2:Y:S04]  /*0300*/  LDS R17, [R6+0x100] ;  /* 0x0001000006117984 */ /* 0x000ea80000000800 */
[----:B------:R-:W3:Y:S04]  /*0310*/  LDS R28, [R6+0x180] ;  /* 0x00018000061c7984 */ /* 0x000ee80000000800 */
[----:B------:R-:W-:Y:S04]  /*0320*/  LDS R25, [R6+0x200] ;  /* 0x0002000006197984 */ /* 0x000fe80000000800 */
[----:B------:R-:W-:Y:S04]  /*0330*/  LDS R24, [R6+0x380] ;  /* 0x0003800006187984 */ /* 0x000fe80000000800 */
[----:B------:R-:W-:Y:S01]  /*0340*/  LDS R26, [R6+0xa00] ;  /* 0x000a0000061a7984 */ /* 0x000fe20000000800 */
[----:B0-----:R-:W-:-:S03]  /*0350*/  IMAD R10, R12, R10, R11 ;  /* 0x0000000a0c0a7224 */ /* 0x001fc600078e020b */
[----:B------:R-:W-:Y:S01]  /*0360*/  LDS R12, [R6+0x280] ;  /* 0x00028000060c7984 */ /* 0x000fe20000000800 */
[----:B-1----:R-:W-:-:S03]  /*0370*/  IMAD R13, R27, R13, R10 ;  /* 0x0000000d1b0d7224 */ /* 0x002fc600078e020a */
[----:B------:R-:W0:Y:S01]  /*0380*/  LDS.128 R8, [R16+0x10] ;  /* 0x0000100010087984 */ /* 0x000e220000000c00 */
[----:B--2---:R-:W-:-:S03]  /*0390*/  IMAD R14, R17, R14, R13 ;  /* 0x0000000e110e7224 */ /* 0x004fc600078e020d */
[----:B------:R-:W1:Y:S01]  /*03a0*/  LDS R17, [R6+0x300] ;  /* 0x0003000006117984 */ /* 0x000e620000000800 */
[----:B---3--:R-:W-:-:S04]  /*03b0*/  IMAD R15, R28, R15, R14 ;  /* 0x0000000f1c0f7224 */ /* 0x008fc800078e020e */
[----:B0-----:R-:W-:Y:S02]  /*03c0*/  IMAD R8, R8, R25, R15 ;  /* 0x0000001908087224 */ /* 0x001fe400078e020f */
[----:B------:R-:W-:Y:S02]  /*03d0*/  LDS R25, [R6+0x400] ;  /* 0x0004000006197984 */ /* 0x000fe40000000800 */
[----:B------:R-:W-:Y:S02]  /*03e0*/  IMAD R9, R12, R9, R8 ;  /* 0x000000090c097224 */ /* 0x000fe400078e0208 */
[----:B------:R-:W0:Y:S02]  /*03f0*/  LDS.128 R12, [R16+0x20] ;  /* 0x00002000100c7984 */ /* 0x000e240000000c00 */
[----:B-1----:R-:W-:Y:S02]  /*0400*/  IMAD R10, R17, R10, R9 ;  /* 0x0000000a110a7224 */ /* 0x002fe400078e0209 */
[----:B------:R-:W1:Y:S02]  /*0410*/  LDS R8, [R6+0x480] ;  /* 0x0004800006087984 */ /* 0x000e640000000800 */
[----:B------:R-:W-:-:S02]  /*0420*/  IMAD R11, R24, R11, R10 ;  /* 0x0000000b180b7224 */ /* 0x000fc400078e020a */
[----:B------:R-:W2:Y:S04]  /*0430*/  LDS R17, [R6+0x500] ;  /* 0x0005000006117984 */ /* 0x000ea80000000800 */
[----:B------:R-:W3:Y:S01]  /*0440*/  LDS R24, [R6+0x580] ;  /* 0x0005800006187984 */ /* 0x000ee20000000800 */
[----:B0-----:R-:W-:-:S03]  /*0450*/  IMAD R11, R12, R25, R11 ;  /* 0x000000190c0b7224 */ /* 0x001fc600078e020b */
[----:B------:R-:W-:Y:S01]  /*0460*/  LDS R25, [R6+0x600] ;  /* 0x0006000006197984 */ /* 0x000fe20000000800 */
[----:B-1----:R-:W-:-:S03]  /*0470*/  IMAD R13, R8, R13, R11 ;  /* 0x0000000d080d7224 */ /* 0x002fc600078e020b */
[----:B------:R-:W0:Y:S01]  /*0480*/  LDS.128 R8, [R16+0x30] ;  /* 0x0000300010087984 */ /* 0x000e220000000c00 */
[----:B--2---:R-:W-:-:S03]  /*0490*/  IMAD R14, R17, R14, R13 ;  /* 0x0000000e110e7224 */ /* 0x004fc600078e020d */
[----:B------:R-:W1:Y:S01]  /*04a0*/  LDS R12, [R6+0x680] ;  /* 0x00068000060c7984 */ /* 0x000e620000000800 */
[----:B---3--:R-:W-:-:S03]  /*04b0*/  IMAD R15, R24, R15, R14 ;  /* 0x0000000f180f7224 */ /* 0x008fc600078e020e */
        /* <DEDUP_REMOVED lines=18> */
[----:B------:R-:W-:Y:S04]  /*05e0*/  LDS R24, [R6+0xc80] ;  /* 0x000c800006187984 */ /* 0x000fe80000000800 */
[----:B------:R-:W-:Y:S01]  /*05f0*/  LDS R17, [R6+0xd00] ;  /* 0x000d000006117984 */ /* 0x000fe20000000800 */
[----:B0-----:R-:W-:-:S03]  /*0600*/  IMAD R15, R8, R26, R15 ;  /* 0x0000001a080f7224 */ /* 0x001fc600078e020f */
[----:B------:R-:W0:Y:S01]  /*0610*/  LDS R8, [R6+0xb80] ;  /* 0x000b800006087984 */ /* 0x000e220000000800 */
[----:B------:R-:W-:-:S03]  /*0620*/  IMAD R9, R12, R9, R15 ;  /* 0x000000090c097224 */ /* 0x000fc600078e020f */
[----:B------:R-:W-:Y:S01]  /*0630*/  LDS R26, [R6+0xc00] ;  /* 0x000c0000061a7984 */ /* 0x000fe20000000800 */
[----:B-1----:R-:W-:-:S03]  /*0640*/  IMAD R9, R25, R10, R9 ;  /* 0x0000000a19097224 */ /* 0x002fc600078e0209 */
[----:B------:R-:W1:Y:S04]  /*0650*/  LDS.128 R12, [R16+0x60] ;  /* 0x00006000100c7984 */ /* 0x000e680000000c00 */
[----:B------:R-:W-:Y:S01]  /*0660*/  LDS R25, [R6+0xe00] ;  /* 0x000e000006197984 */ /* 0x000fe20000000800 */
[----:B0-----:R-:W-:-:S04]  /*0670*/  IMAD R9, R8, R11, R9 ;  /* 0x0000000b08097224 */ /* 0x001fc800078e0209 */
[----:B-1----:R-:W-:Y:S02]  /*0680*/  IMAD R9, R12, R26, R9 ;  /* 0x0000001a0c097224 */ /* 0x002fe400078e0209 */
[----:B------:R-:W0:Y:S02]  /*0690*/  LDS R12, [R6+0xd80] ;  /* 0x000d8000060c7984 */ /* 0x000e240000000800 */
[----:B------:R-:W-:Y:S02]  /*06a0*/  IMAD R13, R24, R13, R9 ;  /* 0x0000000d180d7224 */ /* 0x000fe400078e0209 */
[----:B------:R-:W1:Y:S02]  /*06b0*/  LDS.128 R8, [R16+0x70] ;  /* 0x0000700010087984 */ /* 0x000e640000000c00 */
[----:B------:R-:W-:Y:S02]  /*06c0*/  IMAD R13, R17, R14, R13 ;  /* 0x0000000e110d7224 */ /* 0x000fe400078e020d */
[----:B------:R-:W2:Y:S04]  /*06d0*/  LDS R24, [R6+0xe80] ;  /* 0x000e800006187984 */ /* 0x000ea80000000800 */
[----:B------:R-:W3:Y:S04]  /*06e0*/  LDS R14, [R6+0xf00] ;  /* 0x000f0000060e7984 */ /* 0x000ee80000000800 */
[----:B------:R-:W4:Y:S01]  /*06f0*/  LDS R17, [R6+0xf80] ;  /* 0x000f800006117984 */ /* 0x000f220000000800 */
[----:B0-----:R-:W-:-:S04]  /*0700*/  IMAD R13, R12, R15, R13 ;  /* 0x0000000f0c0d7224 */ /* 0x001fc800078e020d */
[----:B-1----:R-:W-:-:S04]  /*0710*/  IMAD R8, R8, R25, R13 ;  /* 0x0000001908087224 */ /* 0x002fc800078e020d */
[----:B--2---:R-:W-:-:S04]  /*0720*/  IMAD R9, R24, R9, R8 ;  /* 0x0000000918097224 */ /* 0x004fc800078e0208 */
[----:B---3--:R-:W-:-:S04]  /*0730*/  IMAD R10, R14, R10, R9 ;  /* 0x0000000a0e0a7224 */ /* 0x008fc800078e0209 */
[----:B----4-:R-:W-:Y:S01]  /*0740*/  IMAD R11, R17, R11, R10 ;  /* 0x0000000b110b7224 */ /* 0x010fe200078e020a */
[----:B------:R-:W-:Y:S06]  /*0750*/  BAR.SYNC.DEFER_BLOCKING 0x0 ;  /* 0x0000000000007b1d */ /* 0x000fec0000010000 */
[----:B------:R-:W-:Y:S05]  /*0760*/  @P0 BRA `(.L_x_1) ;  /* 0xfffffff800ac0947 */ /* 0x000fea000383ffff */
.L_x_0:
[----:B------:R-:W-:Y:S01]  /*0770*/  STG.E desc[UR8][R22.64], R11 ;  /* 0x0000000b16007986 */ /* 0x000fe2000c101908 */
[----:B------:R-:W-:Y:S05]  /*0780*/  EXIT ;  /* 0x000000000000794d */ /* 0x000fea0003800000 */
.L_x_2:
[----:B------:R-:W-:-:S00]  /*0790*/  BRA `(.L_x_2) ;  /* 0xfffffffc00fc7947 */ /* 0x000fc0000383ffff */
[----:B------:R-:W-:-:S00]  /*07a0*/  NOP ;  /* 0x0000000000007918 */ /* 0x000fc00000000000 */
        /* <DEDUP_REMOVED lines=13> */
.L_x_31:


//--------------------- .text._Z11matrixMultiPiS_S_i --------------------------
	.section	.text._Z11matrixMultiPiS_S_i,"ax",@progbits
	.align	128
        .global         _Z11matrixMultiPiS_S_i
        .type           _Z11matrixMultiPiS_S_i,@function
        .size           _Z11matrixMultiPiS_S_i,(.L_x_32 - _Z11matrixMultiPiS_S_i)
        .other          _Z11matrixMultiPiS_S_i,@"STO_CUDA_ENTRY STV_DEFAULT"
_Z11matrixMultiPiS_S_i:
.text._Z11matrixMultiPiS_S_i:
[----:B------:R-:W-:Y:S01]  /*0000*/  LDC R1, c[0x0][0x37c] ;  /* 0x0000df00ff017b82 */ /* 0x000fe20000000800 */
[----:B------:R-:W0:Y:S07]  /*0010*/  S2R R0, SR_TID.Y ;  /* 0x0000000000007919 */ /* 0x000e2e0000002200 */
[----:B------:R-:W0:Y:S01]  /*0020*/  S2UR UR4, SR_CTAID.Y ;  /* 0x00000000000479c3 */ /* 0x000e220000002600 */
[----:B------:R-:W1:Y:S01]  /*0030*/  LDCU UR20, c[0x0][0x398] ;  /* 0x00007300ff1477ac */ /* 0x000e620008000800 */
[----:B------:R-:W2:Y:S06]  /*0040*/  S2R R3, SR_TID.X ;  /* 0x0000000000037919 */ /* 0x000eac0000002100 */
[----:B------:R-:W0:Y:S08]  /*0050*/  LDC R13, c[0x0][0x364] ;  /* 0x0000d900ff0d7b82 */ /* 0x000e300000000800 */
[----:B------:R-:W2:Y:S08]  /*0060*/  S2UR UR5, SR_CTAID.X ;  /* 0x00000000000579c3 */ /* 0x000eb00000002500 */
[----:B------:R-:W2:Y:S01]  /*0070*/  LDC R2, c[0x0][0x360] ;  /* 0x0000d800ff027b82 */ /* 0x000ea20000000800 */
[----:B0-----:R-:W-:-:S02]  /*0080*/  IMAD R13, R13, UR4, R0 ;  /* 0x000000040d0d7c24 */ /* 0x001fc4000f8e0200 */
[----:B--2---:R-:W-:-:S05]  /*0090*/  IMAD R0, R2, UR5, R3 ;  /* 0x0000000502007c24 */ /* 0x004fca000f8e0203 */
[----:B------:R-:W-:-:S04]  /*00a0*/  VIMNMX R2, PT, PT, R13, R0, !PT ;  /* 0x000000000d027248 */ /* 0x000fc80007fe0100 */
[----:B-1----:R-:W-:-:S13]  /*00b0*/  ISETP.GE.AND P0, PT, R2, UR20, PT ;  /* 0x0000001402007c0c */ /* 0x002fda000bf06270 */
[----:B------:R-:W-:Y:S05]  /*00c0*/  @P0 EXIT ;  /* 0x000000000000094d */ /* 0x000fea0003800000 */
[----:B------:R-:W-:Y:S01]  /*00d0*/  UISETP.GE.U32.AND UP0, UPT, UR20, 0x8, UPT ;  /* 0x000000081400788c */ /* 0x000fe2000bf06070 */
[----:B------:R-:W-:Y:S02]  /*00e0*/  HFMA2 R12, -RZ, RZ, 0, 0 ;  /* 0x00000000ff0c7431 */ /* 0x000fe400000001ff */
[----:B------:R-:W-:Y:S01]  /*00f0*/  IMAD R13, R13, UR20, RZ ;  /* 0x000000140d0d7c24 */ /* 0x000fe2000f8e02ff */
[----:B------:R-:W-:Y:S01]  /*0100*/  UMOV UR4, URZ ;  /* 0x000000ff00047c82 */ /* 0x000fe20008000000 */
[----:B------:R-:W0:Y:S04]  /*0110*/  LDCU.64 UR18, c[0x0][0x358] ;  /* 0x00006b00ff1277ac */ /* 0x000e280008000a00 */
[----:B------:R-:W-:Y:S05]  /*0120*/  BRA.U !UP0, `(.L_x_3) ;  /* 0x0000000508007547 */ /* 0x000fea000b800000 */
[----:B------:R-:W1:Y:S01]  /*0130*/  LDC.64 R2, c[0x0][0x388] ;  /* 0x0000e200ff027b82 */ /* 0x000e620000000a00 */
[----:B------:R-:W2:Y:S01]  /*0140*/  LDCU.64 UR22, c[0x0][0x390] ;  /* 0x00007200ff1677ac */ /* 0x000ea20008000a00 */
[----:B------:R-:W-:Y:S02]  /*0150*/  MOV R12, RZ ;  /* 0x000000ff000c7202 */ /* 0x000fe40000000f00 */
[----:B------:R-:W-:Y:S01]  /*0160*/  MOV R14, R0 ;  /* 0x00000000000e7202 */ /* 0x000fe20000000f00 */
[----:B------:R-:W-:-:S04]  /*0170*/  ULOP3.LUT UR4, UR20, 0x7ffffff8, URZ, 0xc0, !UPT ;  /* 0x7ffffff814047892 */ /* 0x000fc8000f8ec0ff */
[----:B------:R-:W-:Y:S02]  /*0180*/  UIADD3 UR5, UPT, UPT, -UR4, URZ, URZ ;  /* 0x000000ff04057290 */ /* 0x000fe4000fffe1ff */
[----:B--2---:R-:W-:Y:S02]  /*0190*/  UIMAD.WIDE UR6, UR20, 0x8, UR22 ;  /* 0x00000008140678a5 */ /* 0x004fe4000f8e0216 */
[----:B------:R-:W-:Y:S02]  /*01a0*/  UIMAD.WIDE UR8, UR20, 0xc, UR22 ;  /* 0x0000000c140878a5 */ /* 0x000fe4000f8e0216 */
[----:B------:R-:W-:Y:S01]  /*01b0*/  UIMAD.WIDE UR10, UR20, 0x10, UR22 ;  /* 0x00000010140a78a5 */ /* 0x000fe2000f8e0216 */
[----:B-1----:R-:W-:Y:S01]  /*01c0*/  IMAD.WIDE.U32 R2, R13, 0x4, R2 ;  /* 0x000000040d027825 */ /* 0x002fe200078e0002 */
[----:B------:R-:W-:Y:S02]  /*01d0*/  UIMAD.WIDE UR12, UR20, 0x14, UR22 ;  /* 0x00000014140c78a5 */ /* 0x000fe4000f8e0216 */
[----:B------:R-:W-:Y:S01]  /*01e0*/  UIMAD.WIDE UR14, UR20, 0x18, UR22 ;  /* 0x00000018140e78a5 */ /* 0x000fe2000f8e0216 */
[----:B------:R-:W-:Y:S01]  /*01f0*/  IADD3 R2, P0, PT, R2, 0x10, RZ ;  /* 0x0000001002027810 */ /* 0x000fe20007f1e0ff */
[----:B------:R-:W-:-:S03]  /*0200*/  UIMAD.WIDE UR16, UR20, 0x1c, UR22 ;  /* 0x0000001c141078a5 */ /* 0x000fc6000f8e0216 */
[----:B------:R-:W-:-:S09]  /*0210*/  IADD3.X R3, PT, PT, RZ, R3, RZ, P0, !PT ;  /* 0x00000003ff037210 */ /* 0x000fd200007fe4ff */
.L_x_4:
[----:B------:R-:W-:Y:S01]  /*0220*/  UIMAD.WIDE UR24, UR20, 0x4, UR22 ;  /* 0x00000004141878a5 */ /* 0x000fe2000f8e0216 */
[----:B------:R-:W-:Y:S01]  /*0230*/  MOV R23, 0x4 ;  /* 0x0000000400177802 */ /* 0x000fe20000000f00 */
[----:B------:R-:W-:Y:S01]  /*0240*/  HFMA2 R25, -RZ, RZ, 0, 2.384185791015625e-07 ;  /* 0x00000004ff197431 */ /* 0x000fe200000001ff */
[----:B0-----:R-:W2:Y:S03]  /*0250*/  LDG.E R21, desc[UR18][R2.64+-0x10] ;  /* 0xfffff01202157981 */ /* 0x001ea6000c1e1900 */
[----:B------:R-:W-:Y:S01]  /*0260*/  IMAD.WIDE R22, R14, R23, UR22 ;  /* 0x000000160e167e25 */ /* 0x000fe2000f8e0217 */
[----:B------:R-:W-:Y:S01]  /*0270*/  MOV R8, UR24 ;  /* 0x0000001800087c02 */ /* 0x000fe20008000f00 */
[----:B------:R-:W3:Y:S01]  /*0280*/  LDG.E R19, desc[UR18][R2.64+-0xc] ;  /* 0xfffff41202137981 */ /* 0x000ee2000c1e1900 */
[----:B------:R-:W-:-:S03]  /*0290*/  MOV R9, UR25 ;  /* 0x0000001900097c02 */ /* 0x000fc60008000f00 */
[----:B------:R-:W2:Y:S01]  /*02a0*/  LDG.E R22, desc[UR18][R22.64] ;  /* 0x0000001216167981 */ /* 0x000ea2000c1e1900 */
[----:B------:R-:W-:Y:S02]  /*02b0*/  IMAD.MOV.U32 R11, RZ, RZ, 0x4 ;  /* 0x00000004ff0b7424 */ /* 0x000fe400078e00ff */
[----:B------:R-:W-:-:S04]  /*02c0*/  IMAD.WIDE R8, R14, 0x4, R8 ;  /* 0x000000040e087825 */ /* 0x000fc800078e0208 */
[----:B------:R-:W-:Y:S01]  /*02d0*/  HFMA2 R7, -RZ, RZ, 0, 2.384185791015625e-07 ;  /* 0x00000004ff077431 */ /* 0x000fe200000001ff */
[----:B------:R-:W-:Y:S01]  /*02e0*/  MOV R5, 0x4 ;  /* 0x0000000400057802 */ /* 0x000fe20000000f00 */
[----:B------:R-:W4:Y:S01]  /*02f0*/  LDG.E R17, desc[UR18][R2.64+-0x8] ;  /* 0xfffff81202117981 */ /* 0x000f22000c1e1900 */
[----:B------:R-:W-:-:S03]  /*0300*/  IMAD.WIDE R24, R14, R25, UR6 ;  /* 0x000000060e187e25 */ /* 0x000fc6000f8e0219 */
[----:B------:R0:W3:Y:S01]  /*0310*/  LDG.E R20, desc[UR18][R8.64] ;  /* 0x0000001208147981 */ /* 0x0000e2000c1e1900 */
[----:B------:R-:W-:-:S03]  /*0320*/  IMAD.WIDE R10, R14, R11, UR8 ;  /* 0x000000080e0a7e25 */ /* 0x000fc6000f8e020b */
[----:B------:R-:W4:Y:S01]  /*0330*/  LDG.E R18, desc[UR18][R24.64] ;  /* 0x0000001218127981 */ /* 0x000f22000c1e1900 */
[----:B------:R-:W-:-:S04]  /*0340*/  IMAD.WIDE R4, R14, R5, UR10 ;  /* 0x0000000a0e047e25 */ /* 0x000fc8000f8e0205 */
[----:B------:R-:W-:Y:S01]  /*0350*/  HFMA2 R27, -RZ, RZ, 0, 2.384185791015625e-07 ;  /* 0x00000004ff1b7431 */ /* 0x000fe200000001ff */
[----:B------:R1:W5:Y:S01]  /*0360*/  LDG.E R16, desc[UR18][R10.64] ;  /* 0x000000120a107981 */ /* 0x000362000c1e1900 */
[C---:B------:R-:W-:Y:S01]  /*0370*/  IMAD.WIDE R6, R14.reuse, R7, UR12 ;  /* 0x0000000c0e067e25 */ /* 0x040fe2000f8e0207 */
[----:B0-----:R-:W-:Y:S02]  /*0380*/  MOV R9, 0x4 ;  /* 0x0000000400097802 */ /* 0x001fe40000000f00 */
[----:B------:R-:W5:Y:S04]  /*0390*/  LDG.E R15, desc[UR18][R2.64+-0x4] ;  /* 0xfffffc12020f7981 */ /* 0x000f68000c1e1900 */
[----:B------:R0:W5:Y:S01]  /*03a0*/  LDG.E R4, desc[UR18][R4.64] ;  /* 0x0000001204047981 */ /* 0x000162000c1e1900 */
[----:B------:R-:W-:-:S03]  /*03b0*/  IMAD.WIDE R8, R14, R9, UR14 ;  /* 0x0000000e0e087e25 */ /* 0x000fc6000f8e0209 */
[----:B------:R-:W5:Y:S01]  /*03c0*/  LDG.E R23, desc[UR18][R2.64] ;  /* 0x0000001202177981 */ /* 0x000f62000c1e1900 */
[----:B-1----:R-:W-:-:S03]  /*03d0*/  IMAD.WIDE R10, R14, R27, UR16 ;  /* 0x000000100e0a7e25 */ /* 0x002fc6000f8e021b */
[----:B------:R-:W5:Y:S04]  /*03e0*/  LDG.E R7, desc[UR18][R6.64] ;  /* 0x0000001206077981 */ /* 0x000f68000c1e1900 */
[----:B------:R-:W5:Y:S04]  /*03f0*/  LDG.E R24, desc[UR18][R2.64+0x4] ;  /* 0x0000041202187981 */ /* 0x000f68000c1e1900 */
[----:B------:R-:W5:Y:S04]  /*0400*/  LDG.E R8, desc[UR18][R8.64] ;  /* 0x0000001208087981 */ /* 0x000f68000c1e1900 */
[----:B------:R-:W5:Y:S04]  /*0410*/  LDG.E R25, desc[UR18][R2.64+0x8] ;  /* 0x0000081202197981 */ /* 0x000f68000c1e1900 */
[----:B------:R-:W5:Y:S04]  /*0420*/  LDG.E R10, desc[UR18][R10.64] ;  /* 0x000000120a0a7981 */ /* 0x000f68000c1e1900 */
[----:B------:R1:W5:Y:S01]  /*0430*/  LDG.E R27, desc[UR18][R2.64+0xc] ;  /* 0x00000c12021b7981 */ /* 0x000362000c1e1900 */
[----:B------:R-:W-:-:S04]  /*0440*/  UIADD3 UR5, UPT, UPT, UR5, 0x8, URZ ;  /* 0x0000000805057890 */ /* 0x000fc8000fffe0ff */
[----:B------:R-:W-:Y:S01]  /*0450*/  UISETP.NE.AND UP0, UPT, UR5, URZ, UPT ;  /* 0x000000ff0500728c */ /* 0x000fe2000bf05270 */
[----:B0-----:R-:W-:Y:S02]  /*0460*/  MOV R5, UR20 ;  /* 0x0000001400057c02 */ /* 0x001fe40008000f00 */
[----:B-1----:R-:W-:-:S03]  /*0470*/  IADD3 R2, P0, PT, R2, 0x20, RZ ;  /* 0x0000002002027810 */ /* 0x002fc60007f1e0ff */
[----:B------:R-:W-:Y:S01]  /*0480*/  IMAD R14, R5, 0x8, R14 ;  /* 0x00000008050e7824 */ /* 0x000fe200078e020e */
[----:B------:R-:W-:Y:S01]  /*0490*/  IADD3.X R3, PT, PT, RZ, R3, RZ, P0, !PT ;  /* 0x00000003ff037210 */ /* 0x000fe200007fe4ff */
[----:B--2---:R-:W-:-:S04]  /*04a0*/  IMAD R21, R21, R22, R12 ;  /* 0x0000001615157224 */ /* 0x004fc800078e020c */
[----:B---3--:R-:W-:-:S04]  /*04b0*/  IMAD R19, R19, R20, R21 ;  /* 0x0000001413137224 */ /* 0x008fc800078e0215 */
[----:B----4-:R-:W-:-:S04]  /*04c0*/  IMAD R17, R17, R18, R19 ;  /* 0x0000001211117224 */ /* 0x010fc800078e0213 */
[----:B-----5:R-:W-:-:S04]  /*04d0*/  IMAD R15, R15, R16, R17 ;  /* 0x000000100f0f7224 */ /* 0x020fc800078e0211 */
[----:B------:R-:W-:-:S04]  /*04e0*/  IMAD R4, R23, R4, R15 ;  /* 0x0000000417047224 */ /* 0x000fc800078e020f */
[----:B------:R-:W-:-:S04]  /*04f0*/  IMAD R4, R24, R7, R4 ;  /* 0x0000000718047224 */ /* 0x000fc800078e0204 */
[----:B------:R-:W-:-:S04]  /*0500*/  IMAD R4, R25, R8, R4 ;  /* 0x0000000819047224 */ /* 0x000fc800078e0204 */
[----:B------:R-:W-:Y:S01]  /*0510*/  IMAD R12, R27, R10, R4 ;  /* 0x0000000a1b0c7224 */ /* 0x000fe200078e0204 */
[----:B------:R-:W-:Y:S06]  /*0520*/  BRA.U UP0, `(.L_x_4) ;  /* 0xfffffffd003c7547 */ /* 0x000fec000b83ffff */
.L_x_3:
[----:B------:R-:W-:-:S04]  /*0530*/  ULOP3.LUT UR6, UR20, 0x7, URZ, 0xc0, !UPT ;  /* 0x0000000714067892 */ /* 0x000fc8000f8ec0ff */
[----:B------:R-:W-:-:S09]  /*0540*/  UISETP.NE.AND UP0, UPT, UR6, URZ, UPT ;  /* 0x000000ff0600728c */ /* 0x000fd2000bf05270 */
[----:B------:R-:W-:Y:S05]  /*0550*/  BRA.U !UP0, `(.L_x_5) ;  /* 0x0000000508407547 */ /* 0x000fea000b800000 */
[----:B------:R-:W-:Y:S02]  /*0560*/  UISETP.GE.U32.AND UP0, UPT, UR6, 0x4, UPT ;  /* 0x000000040600788c */ /* 0x000fe4000bf06070 */
[----:B------:R-:W-:-:S04]  /*0570*/  ULOP3.LUT UR5, UR20, 0x3, URZ, 0xc0, !UPT ;  /* 0x0000000314057892 */ /* 0x000fc8000f8ec0ff */
[----:B------:R-:W-:-:S03]  /*0580*/  UISETP.NE.AND UP1, UPT, UR5, URZ, UPT ;  /* 0x000000ff0500728c */ /* 0x000fc6000bf25270 */
[----:B------:R-:W-:Y:S08]  /*0590*/  BRA.U !UP0, `(.L_x_6) ;  /* 0x00000001087c7547 */ /* 0x000ff0000b800000 */
[----:B------:R-:W1:Y:S01]  /*05a0*/  LDC.64 R6, c[0x0][0x390] ;  /* 0x0000e400ff067b82 */ /* 0x000e620000000a00 */
[----:B------:R-:W2:Y:S01]  /*05b0*/  LDCU.64 UR6, c[0x0][0x388] ;  /* 0x00007100ff0677ac */ /* 0x000ea20008000a00 */
[----:B------:R-:W-:Y:S02]  /*05c0*/  MOV R9, UR4 ;  /* 0x0000000400097c02 */ /* 0x000fe40008000f00 */
[C---:B------:R-:W-:Y:S02]  /*05d0*/  IADD3 R3, PT, PT, R13.reuse, UR4, RZ ;  /* 0x000000040d037c10 */ /* 0x040fe4000fffe0ff */
[----:B------:R-:W-:Y:S01]  /*05e0*/  IADD3 R10, P0, PT, R13, UR4, RZ ;  /* 0x000000040d0a7c10 */ /* 0x000fe2000ff1e0ff */
[----:B------:R-:W-:Y:S01]  /*05f0*/  IMAD R9, R9, UR20, R0 ;  /* 0x0000001409097c24 */ /* 0x000fe2000f8e0200 */
[----:B------:R-:W3:Y:S01]  /*0600*/  LDC.64 R4, c[0x0][0x388] ;  /* 0x0000e200ff047b82 */ /* 0x000ee20000000a00 */
[----:B------:R-:W-:Y:S02]  /*0610*/  MOV R11, UR20 ;  /* 0x00000014000b7c02 */ /* 0x000fe40008000f00 */
[----:B------:R-:W-:Y:S01]  /*0620*/  MOV R15, UR20 ;  /* 0x00000014000f7c02 */ /* 0x000fe20008000f00 */
[----:B-1----:R-:W-:Y:S01]  /*0630*/  IMAD.WIDE R6, R9, 0x4, R6 ;  /* 0x0000000409067825 */ /* 0x002fe200078e0206 */
[----:B------:R-:W-:-:S05]  /*0640*/  MOV R9, UR20 ;  /* 0x0000001400097c02 */ /* 0x000fca0008000f00 */
[----:B------:R-:W-:Y:S02]  /*0650*/  IMAD.WIDE R8, R9, 0x4, R6 ;  /* 0x0000000409087825 */ /* 0x000fe400078e0206 */
[----:B0-----:R-:W4:Y:S02]  /*0660*/  LDG.E R6, desc[UR18][R6.64] ;  /* 0x0000001206067981 */ /* 0x001f24000c1e1900 */
[----:B---3--:R-:W-:Y:S01]  /*0670*/  IMAD.WIDE.U32 R4, R3, 0x4, R4 ;  /* 0x0000000403047825 */ /* 0x008fe200078e0004 */
[----:B------:R-:W-:Y:S01]  /*0680*/  IADD3.X R3, PT, PT, RZ, RZ, RZ, P0, !PT ;  /* 0x000000ffff037210 */ /* 0x000fe200007fe4ff */
[----:B------:R-:W3:Y:S01]  /*0690*/  LDG.E R17, desc[UR18][R8.64] ;  /* 0x0000001208117981 */ /* 0x000ee2000c1e1900 */
[----:B--2---:R-:W-:-:S03]  /*06a0*/  LEA R2, P0, R10, UR6, 0x2 ;  /* 0x000000060a027c11 */ /* 0x004fc6000f8010ff */
[----:B------:R-:W4:Y:S01]  /*06b0*/  LDG.E R5, desc[UR18][R4.64] ;  /* 0x0000001204057981 */ /* 0x000f22000c1e1900 */
[----:B------:R-:W-:Y:S01]  /*06c0*/  LEA.HI.X R3, R10, UR7, R3, 0x2, P0 ;  /* 0x000000070a037c11 */ /* 0x000fe200080f1403 */
[----:B------:R-:W-:-:S04]  /*06d0*/  IMAD.WIDE R10, R11, 0x4, R8 ;  /* 0x000000040b0a7825 */ /* 0x000fc800078e0208 */
[----:B------:R-:W3:Y:S01]  /*06e0*/  LDG.E R16, desc[UR18][R2.64+0x4] ;  /* 0x0000041202107981 */ /* 0x000ee2000c1e1900 */
[----:B------:R-:W-:-:S03]  /*06f0*/  IMAD.WIDE R14, R15, 0x4, R10 ;  /* 0x000000040f0e7825 */ /* 0x000fc600078e020a */
[----:B------:R-:W2:Y:S04]  /*0700*/  LDG.E R19, desc[UR18][R10.64] ;  /* 0x000000120a137981 */ /* 0x000ea8000c1e1900 */
[----:B------:R-:W2:Y:S04]  /*0710*/  LDG.E R18, desc[UR18][R2.64+0x8] ;  /* 0x0000081202127981 */ /* 0x000ea8000c1e1900 */
[----:B------:R-:W5:Y:S04]  /*0720*/  LDG.E R20, desc[UR18][R2.64+0xc] ;  /* 0x00000c1202147981 */ /* 0x000f68000c1e1900 */
[----:B------:R-:W5:Y:S01]  /*0730*/  LDG.E R14, desc[UR18][R14.64] ;  /* 0x000000120e0e7981 */ /* 0x000f62000c1e1900 */
[----:B------:R-:W-:Y:S01]  /*0740*/  UIADD3 UR4, UPT, UPT, UR4, 0x4, URZ ;  /* 0x0000000404047890 */ /* 0x000fe2000fffe0ff */
[----:B----4-:R-:W-:-:S04]  /*0750*/  IMAD R5, R5, R6, R12 ;  /* 0x0000000605057224 */ /* 0x010fc800078e020c */
[----:B---3--:R-:W-:-:S04]  /*0760*/  IMAD R5, R16, R17, R5 ;  /* 0x0000001110057224 */ /* 0x008fc800078e0205 */
[----:B--2---:R-:W-:-:S04]  /*0770*/  IMAD R5, R18, R19, R5 ;  /* 0x0000001312057224 */ /* 0x004fc800078e0205 */
[----:B-----5:R-:W-:-:S07]  /*0780*/  IMAD R12, R20, R14, R5 ;  /* 0x0000000e140c7224 */ /* 0x020fce00078e0205 */
.L_x_6:
[----:B------:R-:W-:Y:S05]  /*0790*/  BRA.U !UP1, `(.L_x_5) ;  /* 0x0000000109b07547 */ /* 0x000fea000b800000 */
[----:B------:R-:W-:Y:S01]  /*07a0*/  UISETP.NE.AND UP0, UPT, UR5, 0x1, UPT ;  /* 0x000000010500788c */ /* 0x000fe2000bf05270 */
[----:B------:R-:W-:Y:S01]  /*07b0*/  MOV R7, UR4 ;  /* 0x0000000400077c02 */ /* 0x000fe20008000f00 */
[----:B------:R-:W-:Y:S02]  /*07c0*/  ULOP3.LUT UR5, UR20, 0x1, URZ, 0xc0, !UPT ;  /* 0x0000000114057892 */ /* 0x000fe4000f8ec0ff */
[----:B------:R-:W-:Y:S02]  /*07d0*/  IMAD.U32 R15, RZ, RZ, UR20 ;  /* 0x00000014ff0f7e24 */ /* 0x000fe4000f8e00ff */
[----:B------:R-:W-:Y:S01]  /*07e0*/  UISETP.NE.U32.AND UP1, UPT, UR5, 0x1, UPT ;  /* 0x000000010500788c */ /* 0x000fe2000bf25070 */
[----:B------:R-:W-:-:S04]  /*07f0*/  PLOP3.LUT P1, PT, PT, PT, UP0, 0x80, 0x8 ;  /* 0x000000000008781c */ /* 0x000fc80003f2f008 */
[----:B------:R-:W1:Y:S01]  /*0800*/  @UP0 LDCU.64 UR6, c[0x0][0x388] ;  /* 0x00007100ff0607ac */ /* 0x000e620008000a00 */
[----:B------:R-:W-:Y:S01]  /*0810*/  PLOP3.LUT P0, PT, PT, PT, UP1, 0x80, 0x8 ;  /* 0x000000000008781c */ /* 0x000fe20003f0f018 */
[----:B------:R-:W2:Y:S01]  /*0820*/  @UP0 LDCU.64 UR8, c[0x0][0x390] ;  /* 0x00007200ff0807ac */ /* 0x000ea20008000a00 */
[----:B------:R-:W3:Y:S06]  /*0830*/  @UP0 LDCU.64 UR10, c[0x0][0x388] ;  /* 0x00007100ff0a07ac */ /* 0x000eec0008000a00 */
[C---:B------:R-:W-:Y:S01]  /*0840*/  @P1 VIADD R3, R13.reuse, UR4 ;  /* 0x000000040d031c36 */ /* 0x040fe20008000000 */
[----:B------:R-:W-:Y:S01]  /*0850*/  @P1 IADD3 R6, P2, PT, R13, UR4, RZ ;  /* 0x000000040d061c10 */ /* 0x000fe2000ff5e0ff */
[----:B------:R-:W4:Y:S01]  /*0860*/  @!UP1 LDCU.64 UR12, c[0x0][0x388] ;  /* 0x00007100ff0c97ac */ /* 0x000f220008000a00 */
[----:B------:R-:W-:Y:S01]  /*0870*/  @UP0 UIADD3 UR4, UPT, UPT, UR4, 0x2, URZ ;  /* 0x0000000204040890 */ /* 0x000fe2000fffe0ff */
[----:B-1----:R-:W-:-:S02]  /*0880*/  MOV R10, UR6 ;  /* 0x00000006000a7c02 */ /* 0x002fc40008000f00 */
[----:B------:R-:W-:Y:S01]  /*0890*/  MOV R11, UR7 ;  /* 0x00000007000b7c02 */ /* 0x000fe20008000f00 */
[----:B------:R-:W1:Y:S01]  /*08a0*/  @!UP1 LDCU.64 UR6, c[0x0][0x390] ;  /* 0x00007200ff0697ac */ /* 0x000e620008000a00 */
[----:B--2---:R-:W-:Y:S02]  /*08b0*/  MOV R4, UR8 ;  /* 0x0000000800047c02 */ /* 0x004fe40008000f00 */
[----:B------:R-:W-:Y:S01]  /*08c0*/  MOV R5, UR9 ;  /* 0x0000000900057c02 */ /* 0x000fe20008000f00 */
[----:B------:R-:W-:-:S04]  /*08d0*/  @P1 IMAD.WIDE.U32 R10, R3, 0x4, R10 ;  /* 0x00000004030a1825 */ /* 0x000fc800078e000a */
[----:B------:R-:W-:Y:S01]  /*08e0*/  @P1 IMAD R3, R7, UR20, R0 ;  /* 0x0000001407031c24 */ /* 0x000fe2000f8e0200 */
[----:B------:R-:W-:Y:S01]  /*08f0*/  @P1 IADD3.X R7, PT, PT, RZ, RZ, RZ, P2, !PT ;  /* 0x000000ffff071210 */ /* 0x000fe200017fe4ff */
[----:B0-----:R-:W2:Y:S01]  /*0900*/  @P1 LDG.E R11, desc[UR18][R10.64] ;  /* 0x000000120a0b1981 */ /* 0x001ea2000c1e1900 */
[C---:B---3--:R-:W-:Y:S01]  /*0910*/  @P1 LEA R2, P2, R6.reuse, UR10, 0x2 ;  /* 0x0000000a06021c11 */ /* 0x048fe2000f8410ff */
[----:B------:R-:W-:Y:S01]  /*0920*/  @P1 IMAD.WIDE R4, R3, 0x4, R4 ;  /* 0x0000000403041825 */ /* 0x000fe200078e0204 */
[----:B------:R-:W-:Y:S02]  /*0930*/  MOV R19, UR4 ;  /* 0x0000000400137c02 */ /* 0x000fe40008000f00 */
[----:B------:R-:W-:Y:S02]  /*0940*/  @P1 LEA.HI.X R3, R6, UR11, R7, 0x2, P2 ;  /* 0x0000000b06031c11 */ /* 0x000fe400090f1407 */
[----:B----4-:R-:W-:Y:S01]  /*0950*/  MOV R6, UR12 ;  /* 0x0000000c00067c02 */ /* 0x010fe20008000f00 */
[----:B------:R-:W-:Y:S01]  /*0960*/  @P1 IMAD.WIDE R14, R15, 0x4, R4 ;  /* 0x000000040f0e1825 */ /* 0x000fe200078e0204 */
[----:B------:R-:W-:Y:S01]  /*0970*/  MOV R7, UR13 ;  /* 0x0000000d00077c02 */ /* 0x000fe20008000f00 */
[----:B------:R-:W2:Y:S01]  /*0980*/  @P1 LDG.E R4, desc[UR18][R4.64] ;  /* 0x0000001204041981 */ /* 0x000ea2000c1e1900 */
[----:B------:R-:W-:Y:S01]  /*0990*/  @!P0 IADD3 R17, PT, PT, R13, UR4, RZ ;  /* 0x000000040d118c10 */ /* 0x000fe2000fffe0ff */
[----:B------:R-:W-:Y:S01]  /*09a0*/  @!P0 IMAD R19, R19, UR20, R0 ;  /* 0x0000001413138c24 */ /* 0x000fe2000f8e0200 */
[----:B-1----:R-:W-:Y:S01]  /*09b0*/  MOV R8, UR6 ;  /* 0x0000000600087c02 */ /* 0x002fe20008000f00 */
[----:B------:R-:W3:Y:S01]  /*09c0*/  @P1 LDG.E R14, desc[UR18][R14.64] ;  /* 0x000000120e0e1981 */ /* 0x000ee2000c1e1900 */
[----:B------:R-:W-:Y:S01]  /*09d0*/  MOV R9, UR7 ;  /* 0x0000000700097c02 */ /* 0x000fe20008000f00 */
[----:B------:R-:W-:-:S02]  /*09e0*/  @!P0 IMAD.WIDE.U32 R6, R17, 0x4, R6 ;  /* 0x0000000411068825 */ /* 0x000fc400078e0006 */
[----:B------:R-:W3:Y:S02]  /*09f0*/  @P1 LDG.E R2, desc[UR18][R2.64+0x4] ;  /* 0x0000041202021981 */ /* 0x000ee4000c1e1900 */
[----:B------:R-:W-:Y:S02]  /*0a00*/  @!P0 IMAD.WIDE R8, R19, 0x4, R8 ;  /* 0x0000000413088825 */ /* 0x000fe400078e0208 */
[----:B------:R-:W4:Y:S04]  /*0a10*/  @!P0 LDG.E R7, desc[UR18][R6.64] ;  /* 0x0000001206078981 */ /* 0x000f28000c1e1900 */
[----:B------:R-:W4:Y:S01]  /*0a20*/  @!P0 LDG.E R8, desc[UR18][R8.64] ;  /* 0x0000001208088981 */ /* 0x000f22000c1e1900 */
[----:B--2---:R-:W-:-:S04]  /*0a30*/  @P1 IMAD R11, R11, R4, R12 ;  /* 0x000000040b0b1224 */ /* 0x004fc800078e020c */
[----:B---3--:R-:W-:-:S04]  /*0a40*/  @P1 IMAD R12, R2, R14, R11 ;  /* 0x0000000e020c1224 */ /* 0x008fc800078e020b */
[----:B----4-:R-:W-:-:S07]  /*0a50*/  @!P0 IMAD R12, R7, R8, R12 ;  /* 0x00000008070c8224 */ /* 0x010fce00078e020c */
.L_x_5:
[----:B------:R-:W1:Y:S01]  /*0a60*/  LDC.64 R2, c[0x0][0x380] ;  /* 0x0000e000ff027b82 */ /* 0x000e620000000a00 */
[----:B------:R-:W-:-:S05]  /*0a70*/  IADD3 R13, PT, PT, R0, R13, RZ ;  /* 0x0000000d000d7210 */ /* 0x000fca0007ffe0ff */
[----:B-1----:R-:W-:-:S05]  /*0a80*/  IMAD.WIDE R2, R13, 0x4, R2 ;  /* 0x000000040d027825 */ /* 0x002fca00078e0202 */
[----:B0-----:R-:W-:Y:S01]  /*0a90*/  STG.E desc[UR18][R2.64], R12 ;  /* 0x0000000c02007986 */ /* 0x001fe2000c101912 */
[----:B------:R-:W-:Y:S05]  /*0aa0*/  EXIT ;  /* 0x000000000000794d */ /* 0x000fea0003800000 */
.L_x_7:
        /* <DEDUP_REMOVED lines=13> */
.L_x_32:


//--------------------- .text._Z16matrixAditionColPiS_S_i --------------------------
	.section	.text._Z16matrixAditionColPiS_S_i,"ax",@progbits
	.align	128
        .global         _Z16matrixAditionColPiS_S_i
        .type           _Z16matrixAditionColPiS_S_i,@function
        .size           _Z16matrixAditionColPiS_S_i,(.L_x_33 - _Z16matrixAditionColPiS_S_i)
        .other          _Z16matrixAditionColPiS_S_i,@"STO_CUDA_ENTRY STV_DEFAULT"
_Z16matrixAditionColPiS_S_i:
.text._Z16matrixAditionColPiS_S_i:
[----:B------:R-:W-:Y:S01]  /*0000*/  LDC R1, c[0x0][0x37c] ;  /* 0x0000df00ff017b82 */ /* 0x000fe20000000800 */
[----:B------:R-:W0:Y:S01]  /*0010*/  LDCU UR4, c[0x0][0x398] ;  /* 0x00007300ff0477ac */ /* 0x000e220008000800 */
[----:B------:R-:W1:Y:S01]  /*0020*/  S2R R17, SR_TID.X ;  /* 0x0000000000117919 */ /* 0x000e620000002100 */
[----:B------:R-:W2:Y:S01]  /*0030*/  S2R R2, SR_CTAID.X ;  /* 0x0000000000027919 */ /* 0x000ea20000002500 */
[----:B0-----:R-:W-:Y:S01]  /*0040*/  MOV R0, UR4 ;  /* 0x0000000400007c02 */ /* 0x001fe20008000f00 */
[----:B------:R-:W0:Y:S03]  /*0050*/  LDCU UR4, c[0x0][0x360] ;  /* 0x00006c00ff0477ac */ /* 0x000e260008000800 */
[----:B------:R-:W-:-:S13]  /*0060*/  ISETP.GE.AND P0, PT, R0, 0x1, PT ;  /* 0x000000010000780c */ /* 0x000fda0003f06270 */
[----:B012---:R-:W-:Y:S05]  /*0070*/  @!P0 EXIT ;  /* 0x000000000000894d */ /* 0x007fea0003800000 */
[----:B------:R-:W-:Y:S01]  /*0080*/  ISETP.GE.U32.AND P0, PT, R0, 0x8, PT ;  /* 0x000000080000780c */ /* 0x000fe20003f06070 */
[----:B------:R-:W0:Y:S01]  /*0090*/  LDCU.64 UR6, c[0x0][0x358] ;  /* 0x00006b00ff0677ac */ /* 0x000e220008000a00 */
[----:B------:R-:W-:Y:S02]  /*00a0*/  IMAD R17, R2, UR4, R17 ;  /* 0x0000000402117c24 */ /* 0x000fe4000f8e0211 */
[----:B------:R-:W-:Y:S01]  /*00b0*/  HFMA2 R16, -RZ, RZ, 0, 0 ;  /* 0x00000000ff107431 */ /* 0x000fe200000001ff */
[----:B------:R-:W-:-:S08]  /*00c0*/  LOP3.LUT R18, R0, 0x7, RZ, 0xc0, !PT ;  /* 0x0000000700127812 */ /* 0x000fd000078ec0ff */
[----:B------:R-:W-:Y:S05]  /*00d0*/  @!P0 BRA `(.L_x_8) ;  /* 0x0000000400208947 */ /* 0x000fea0003800000 */
[----:B------:R-:W1:Y:S01]  /*00e0*/  LDC R19, c[0x0][0x398] ;  /* 0x0000e600ff137b82 */ /* 0x000e620000000800 */
[----:B------:R-:W-:Y:S02]  /*00f0*/  LOP3.LUT R16, R0, 0x7ffffff8, RZ, 0xc0, !PT ;  /* 0x7ffffff800107812 */ /* 0x000fe400078ec0ff */
[----:B------:R-:W-:Y:S02]  /*0100*/  ISETP.GE.AND P0, PT, R17, R0, PT ;  /* 0x000000001100720c */ /* 0x000fe40003f06270 */
[----:B------:R-:W-:Y:S02]  /*0110*/  MOV R21, R17 ;  /* 0x0000001100157202 */ /* 0x000fe40000000f00 */
[----:B------:R-:W-:Y:S01]  /*0120*/  IADD3 R20, PT, PT, -R16, RZ, RZ ;  /* 0x000000ff10147210 */ /* 0x000fe20007ffe1ff */
[----:B------:R-:W2:Y:S08]  /*0130*/  LDC.64 R2, c[0x0][0x390] ;  /* 0x0000e400ff027b82 */ /* 0x000eb00000000a00 */
[----:B------:R-:W3:Y:S08]  /*0140*/  LDC.64 R4, c[0x0][0x380] ;  /* 0x0000e000ff047b82 */ /* 0x000ef00000000a00 */
[----:B------:R-:W4:Y:S02]  /*0150*/  LDC.64 R6, c[0x0][0x388] ;  /* 0x0000e200ff067b82 */ /* 0x000f240000000a00 */
.L_x_11:
[----:B------:R-:W-:Y:S01]  /*0160*/  IADD3 R20, PT, PT, R20, 0x8, RZ ;  /* 0x0000000814147810 */ /* 0x000fe20007ffe0ff */
[----:B------:R-:W-:Y:S01]  /*0170*/  BSSY.RECONVERGENT B0, `(.L_x_9) ;  /* 0x000003c000007945 */ /* 0x000fe20003800200 */
[----:B-1----:R-:W-:Y:S02]  /*0180*/  MOV R0, R19 ;  /* 0x0000001300007202 */ /* 0x002fe40000000f00 */
[----:B------:R-:W-:Y:S01]  /*0190*/  ISETP.NE.AND P1, PT, R20, RZ, PT ;  /* 0x000000ff1400720c */ /* 0x000fe20003f25270 */
[----:B------:R-:W-:-:S12]  /*01a0*/  @P0 BRA `(.L_x_10) ;  /* 0x0000000000e00947 */ /* 0x000fd80003800000 */
[----:B----4-:R-:W-:-:S04]  /*01b0*/  IMAD.WIDE R14, R21, 0x4, R6 ;  /* 0x00000004150e7825 */ /* 0x010fc800078e0206 */
[C---:B--2---:R-:W-:Y:S01]  /*01c0*/  IMAD.WIDE R22, R21.reuse, 0x4, R2 ;  /* 0x0000000415167825 */ /* 0x044fe200078e0202 */
[----:B0-----:R-:W2:Y:S04]  /*01d0*/  LDG.E R8, desc[UR6][R14.64] ;  /* 0x000000060e087981 */ /* 0x001ea8000c1e1900 */
[----:B------:R-:W2:Y:S01]  /*01e0*/  LDG.E R9, desc[UR6][R22.64] ;  /* 0x0000000616097981 */ /* 0x000ea2000c1e1900 */
[----:B---3--:R-:W-:-:S04]  /*01f0*/  IMAD.WIDE R12, R21, 0x4, R4 ;  /* 0x00000004150c7825 */ /* 0x008fc800078e0204 */
[----:B------:R-:W-:Y:S01]  /*0200*/  IMAD.WIDE.U32 R10, R19, 0x4, R22 ;  /* 0x00000004130a7825 */ /* 0x000fe200078e0016 */
[----:B--2---:R-:W-:-:S03]  /*0210*/  IADD3 R29, PT, PT, R8, R9, RZ ;  /* 0x00000009081d7210 */ /* 0x004fc60007ffe0ff */
[C---:B------:R-:W-:Y:S02]  /*0220*/  IMAD.WIDE.U32 R8, R19.reuse, 0x4, R14 ;  /* 0x0000000413087825 */ /* 0x040fe400078e000e */
[----:B------:R0:W-:Y:S04]  /*0230*/  STG.E desc[UR6][R12.64], R29 ;  /* 0x0000001d0c007986 */ /* 0x0001e8000c101906 */
[----:B------:R-:W2:Y:S04]  /*0240*/  LDG.E R24, desc[UR6][R8.64] ;  /* 0x0000000608187981 */ /* 0x000ea8000c1e1900 */
[----:B------:R-:W2:Y:S01]  /*0250*/  LDG.E R25, desc[UR6][R10.64] ;  /* 0x000000060a197981 */ /* 0x000ea2000c1e1900 */
[----:B------:R-:W-:-:S04]  /*0260*/  IMAD.WIDE.U32 R26, R19, 0x4, R12 ;  /* 0x00000004131a7825 */ /* 0x000fc800078e000c */
[----:B------:R-:W-:Y:S01]  /*0270*/  IMAD.WIDE.U32 R14, R19, 0x4, R8 ;  /* 0x00000004130e7825 */ /* 0x000fe200078e0008 */
[----:B--2---:R-:W-:-:S03]  /*0280*/  IADD3 R28, PT, PT, R24, R25, RZ ;  /* 0x00000019181c7210 */ /* 0x004fc60007ffe0ff */
[C---:B------:R-:W-:Y:S02]  /*0290*/  IMAD.WIDE.U32 R24, R19.reuse, 0x4, R10 ;  /* 0x0000000413187825 */ /* 0x040fe400078e000a */
[----:B------:R1:W-:Y:S04]  /*02a0*/  STG.E desc[UR6][R26.64], R28 ;  /* 0x0000001c1a007986 */ /* 0x0003e8000c101906 */
[----:B------:R-:W0:Y:S04]  /*02b0*/  LDG.E R8, desc[UR6][R14.64] ;  /* 0x000000060e087981 */ /* 0x000e28000c1e1900 */
[----:B------:R-:W0:Y:S01]  /*02c0*/  LDG.E R9, desc[UR6][R24.64] ;  /* 0x0000000618097981 */ /* 0x000e22000c1e1900 */
[----:B------:R-:W-:-:S04]  /*02d0*/  IMAD.WIDE.U32 R22, R19, 0x4, R26 ;  /* 0x0000000413167825 */ /* 0x000fc800078e001a */
[----:B------:R-:W-:Y:S01]  /*02e0*/  IMAD.WIDE.U32 R10, R19, 0x4, R24 ;  /* 0x00000004130a7825 */ /* 0x000fe200078e0018 */
[----:B0-----:R-:W-:-:S03]  /*02f0*/  IADD3 R29, PT, PT, R8, R9, RZ ;  /* 0x00000009081d7210 */ /* 0x001fc60007ffe0ff */
[C---:B------:R-:W-:Y:S02]  /*0300*/  IMAD.WIDE.U32 R8, R19.reuse, 0x4, R14 ;  /* 0x0000000413087825 */ /* 0x040fe400078e000e */
[----:B------:R0:W-:Y:S04]  /*0310*/  STG.E desc[UR6][R22.64], R29 ;  /* 0x0000001d16007986 */ /* 0x0001e8000c101906 */
[----:B------:R-:W1:Y:S04]  /*0320*/  LDG.E R14, desc[UR6][R8.64] ;  /* 0x00000006080e7981 */ /* 0x000e68000c1e1900 */
[----:B------:R-:W1:Y:S01]  /*0330*/  LDG.E R15, desc[UR6][R10.64] ;  /* 0x000000060a0f7981 */ /* 0x000e62000c1e1900 */
[----:B------:R-:W-:-:S04]  /*0340*/  IMAD.WIDE.U32 R12, R19, 0x4, R22 ;  /* 0x00000004130c7825 */ /* 0x000fc800078e0016 */
[----:B------:R-:W-:Y:S01]  /*0350*/  IMAD.WIDE.U32 R24, R19, 0x4, R10 ;  /* 0x0000000413187825 */ /* 0x000fe200078e000a */
[----:B-1----:R-:W-:-:S03]  /*0360*/  IADD3 R28, PT, PT, R14, R15, RZ ;  /* 0x0000000f0e1c7210 */ /* 0x002fc60007ffe0ff */
        /* <DEDUP_REMOVED lines=9> */
[----:B------:R-:W2:Y:S04]  /*0400*/  LDG.E R14, desc[UR6][R8.64] ;  /* 0x00000006080e7981 */ /* 0x000ea8000c1e1900 */
[----:B------:R-:W2:Y:S01]  /*0410*/  LDG.E R15, desc[UR6][R10.64] ;  /* 0x000000060a0f7981 */ /* 0x000ea2000c1e1900 */
[----:B------:R-:W-:-:S04]  /*0420*/  IMAD.WIDE.U32 R22, R19, 0x4, R26 ;  /* 0x0000000413167825 */ /* 0x000fc800078e001a */
[----:B-1----:R-:W-:Y:S01]  /*0430*/  IMAD.WIDE.U32 R12, R19, 0x4, R8 ;  /* 0x00000004130c7825 */ /* 0x002fe200078e0008 */
        /* <DEDUP_REMOVED lines=12> */
[----:B------:R-:W-:Y:S01]  /*0500*/  IMAD.WIDE.U32 R26, R19, 0x4, R24 ;  /* 0x00000004131a7825 */ /* 0x000fe200078e0018 */
[----:B-1----:R-:W-:-:S05]  /*0510*/  IADD3 R23, PT, PT, R8, R11, RZ ;  /* 0x0000000b08177210 */ /* 0x002fca0007ffe0ff */
[----:B------:R0:W-:Y:S02]  /*0520*/  STG.E desc[UR6][R26.64], R23 ;  /* 0x000000171a007986 */ /* 0x0001e4000c101906 */
.L_x_10:
[----:B0-----:R-:W-:Y:S05]  /*0530*/  BSYNC.RECONVERGENT B0 ;  /* 0x0000000000007941 */ /* 0x001fea0003800200 */
.L_x_9:
[----:B------:R-:W-:Y:S01]  /*0540*/  LEA R21, R0, R21, 0x3 ;  /* 0x0000001500157211 */ /* 0x000fe200078e18ff */
[----:B------:R-:W-:Y:S06]  /*0550*/  @P1 BRA `(.L_x_11) ;  /* 0xfffffffc00001947 */ /* 0x000fec000383ffff */
.L_x_8:
[----:B------:R-:W-:-:S13]  /*0560*/  ISETP.NE.AND P0, PT, R18, RZ, PT ;  /* 0x000000ff1200720c */ /* 0x000fda0003f05270 */
[----:B0-----:R-:W-:Y:S05]  /*0570*/  @!P0 EXIT ;  /* 0x000000000000894d */ /* 0x001fea0003800000 */
[----:B------:R-:W-:Y:S02]  /*0580*/  ISETP.GE.U32.AND P0, PT, R18, 0x4, PT ;  /* 0x000000041200780c */ /* 0x000fe40003f06070 */
[----:B------:R-:W-:-:S11]  /*0590*/  LOP3.LUT R18, R0, 0x3, RZ, 0xc0, !PT ;  /* 0x0000000300127812 */ /* 0x000fd600078ec0ff */
[----:B------:R-:W-:Y:S05]  /*05a0*/  @!P0 BRA `(.L_x_12) ;  /* 0x0000000000948947 */ /* 0x000fea0003800000 */
[----:B------:R-:W-:Y:S01]  /*05b0*/  ISETP.GE.AND P0, PT, R17, R0, PT ;  /* 0x000000001100720c */ /* 0x000fe20003f06270 */
[----:B------:R-:W-:-:S12]  /*05c0*/  BSSY.RECONVERGENT B0, `(.L_x_13) ;  /* 0x0000022000007945 */ /* 0x000fd80003800200 */
[----:B------:R-:W-:Y:S05]  /*05d0*/  @P0 BRA `(.L_x_14) ;  /* 0x0000000000800947 */ /* 0x000fea0003800000 */
[----:B--2---:R-:W0:Y:S01]  /*05e0*/  LDC.64 R2, c[0x0][0x388] ;  /* 0x0000e200ff027b82 */ /* 0x004e220000000a00 */
[----:B------:R-:W-:-:S07]  /*05f0*/  IMAD R9, R16, R0, R17 ;  /* 0x0000000010097224 */ /* 0x000fce00078e0211 */
[----:B---3--:R-:W1:Y:S08]  /*0600*/  LDC.64 R4, c[0x0][0x390] ;  /* 0x0000e400ff047b82 */ /* 0x008e700000000a00 */
[----:B----4-:R-:W2:Y:S01]  /*0610*/  LDC.64 R6, c[0x0][0x380] ;  /* 0x0000e000ff067b82 */ /* 0x010ea20000000a00 */
[----:B0-----:R-:W-:-:S05]  /*0620*/  IMAD.WIDE R2, R9, 0x4, R2 ;  /* 0x0000000409027825 */ /* 0x001fca00078e0202 */
[----:B------:R-:W3:Y:S01]  /*0630*/  LDG.E R8, desc[UR6][R2.64] ;  /* 0x0000000602087981 */ /* 0x000ee2000c1e1900 */
[----:B-1----:R-:W-:-:S05]  /*0640*/  IMAD.WIDE R4, R9, 0x4, R4 ;  /* 0x0000000409047825 */ /* 0x002fca00078e0204 */
[----:B------:R-:W3:Y:S01]  /*0650*/  LDG.E R11, desc[UR6][R4.64] ;  /* 0x00000006040b7981 */ /* 0x000ee2000c1e1900 */
[----:B--2---:R-:W-:Y:S01]  /*0660*/  IMAD.WIDE R6, R9, 0x4, R6 ;  /* 0x0000000409067825 */ /* 0x004fe200078e0206 */
[----:B---3--:R-:W-:-:S03]  /*0670*/  IADD3 R19, PT, PT, R8, R11, RZ ;  /* 0x0000000b08137210 */ /* 0x008fc60007ffe0ff */
[----:B------:R-:W-:-:S04]  /*0680*/  IMAD.WIDE.U32 R8, R0, 0x4, R2 ;  /* 0x0000000400087825 */ /* 0x000fc800078e0002 */
[C---:B------:R-:W-:Y:S01]  /*0690*/  IMAD.WIDE.U32 R10, R0.reuse, 0x4, R4 ;  /* 0x00000004000a7825 */ /* 0x040fe200078e0004 */
[----:B------:R0:W-:Y:S04]  /*06a0*/  STG.E desc[UR6][R6.64], R19 ;  /* 0x0000001306007986 */ /* 0x0001e8000c101906 */
[----:B------:R-:W2:Y:S04]  /*06b0*/  LDG.E R14, desc[UR6][R8.64] ;  /* 0x00000006080e7981 */ /* 0x000ea8000c1e1900 */
[----:B------:R-:W2:Y:S01]  /*06c0*/  LDG.E R15, desc[UR6][R10.64] ;  /* 0x000000060a0f7981 */ /* 0x000ea2000c1e1900 */
[----:B------:R-:W-:-:S04]  /*06d0*/  IMAD.WIDE.U32 R12, R0, 0x4, R6 ;  /* 0x00000004000c7825 */ /* 0x000fc800078e0006 */
[----:B------:R-:W-:-:S04]  /*06e0*/  IMAD.WIDE.U32 R2, R0, 0x4, R8 ;  /* 0x0000000400027825 */ /* 0x000fc800078e0008 */
[----:B------:R-:W-:Y:S01]  /*06f0*/  IMAD.WIDE.U32 R4, R0, 0x4, R10 ;  /* 0x0000000400047825 */ /* 0x000fe200078e000a */
[----:B--2---:R-:W-:-:S05]  /*0700*/  IADD3 R21, PT, PT, R14, R15, RZ ;  /* 0x0000000f0e157210 */ /* 0x004fca0007ffe0ff */
[----:B------:R1:W-:Y:S04]  /*0710*/  STG.E desc[UR6][R12.64], R21 ;  /* 0x000000150c007986 */ /* 0x0003e8000c101906 */
[----:B------:R-:W2:Y:S04]  /*0720*/  LDG.E R20, desc[UR6][R2.64] ;  /* 0x0000000602147981 */ /* 0x000ea8000c1e1900 */
[----:B------:R-:W2:Y:S01]  /*0730*/  LDG.E R23, desc[UR6][R4.64] ;  /* 0x0000000604177981 */ /* 0x000ea2000c1e1900 */
[----:B------:R-:W-:-:S04]  /*0740*/  IMAD.WIDE.U32 R14, R0, 0x4, R12 ;  /* 0x00000004000e7825 */ /* 0x000fc800078e000c */
[----:B0-----:R-:W-:-:S04]  /*0750*/  IMAD.WIDE.U32 R6, R0, 0x4, R2 ;  /* 0x0000000400067825 */ /* 0x001fc800078e0002 */
[----:B------:R-:W-:Y:S01]  /*0760*/  IMAD.WIDE.U32 R8, R0, 0x4, R4 ;  /* 0x0000000400087825 */ /* 0x000fe200078e0004 */
[----:B--2---:R-:W-:-:S05]  /*0770*/  IADD3 R23, PT, PT, R20, R23, RZ ;  /* 0x0000001714177210 */ /* 0x004fca0007ffe0ff */
[----:B------:R0:W-:Y:S04]  /*0780*/  STG.E desc[UR6][R14.64], R23 ;  /* 0x000000170e007986 */ /* 0x0001e8000c101906 */
[----:B------:R-:W1:Y:S04]  /*0790*/  LDG.E R6, desc[UR6][R6.64] ;  /* 0x0000000606067981 */ /* 0x000e68000c1e1900 */
[----:B------:R-:W1:Y:S01]  /*07a0*/  LDG.E R9, desc[UR6][R8.64] ;  /* 0x0000000608097981 */ /* 0x000e62000c1e1900 */
[----:B------:R-:W-:Y:S01]  /*07b0*/  IMAD.WIDE.U32 R10, R0, 0x4, R14 ;  /* 0x00000004000a7825 */ /* 0x000fe200078e000e */
[----:B-1----:R-:W-:-:S05]  /*07c0*/  IADD3 R13, PT, PT, R6, R9, RZ ;  /* 0x00000009060d7210 */ /* 0x002fca0007ffe0ff */
[----:B------:R0:W-:Y:S02]  /*07d0*/  STG.E desc[UR6][R10.64], R13 ;  /* 0x0000000d0a007986 */ /* 0x0001e4000c101906 */
.L_x_14:
[----:B------:R-:W-:Y:S05]  /*07e0*/  BSYNC.RECONVERGENT B0 ;  /* 0x0000000000007941 */ /* 0x000fea0003800200 */
.L_x_13:
[----:B------:R-:W-:-:S07]  /*07f0*/  IADD3 R16, PT, PT, R16, 0x4, RZ ;  /* 0x0000000410107810 */ /* 0x000fce0007ffe0ff */
.L_x_12:
[----:B------:R-:W-:-:S13]  /*0800*/  ISETP.NE.AND P0, PT, R18, RZ, PT ;  /* 0x000000ff1200720c */ /* 0x000fda0003f05270 */
[----:B------:R-:W-:Y:S05]  /*0810*/  @!P0 EXIT ;  /* 0x000000000000894d */ /* 0x000fea0003800000 */
[----:B------:R-:W-:-:S13]  /*0820*/  ISETP.NE.AND P0, PT, R18, 0x1, PT ;  /* 0x000000011200780c */ /* 0x000fda0003f05270 */
[----:B------:R-:W-:Y:S05]  /*0830*/  @!P0 BRA `(.L_x_15) ;  /* 0x00000000005c8947 */ /* 0x000fea0003800000 */
[----:B------:R-:W-:Y:S01]  /*0840*/  ISETP.GE.AND P0, PT, R17, R0, PT ;  /* 0x000000001100720c */ /* 0x000fe20003f06270 */
[----:B------:R-:W-:-:S12]  /*0850*/  BSSY.RECONVERGENT B0, `(.L_x_16) ;  /* 0x0000014000007945 */ /* 0x000fd80003800200 */
[----:B------:R-:W-:Y:S05]  /*0860*/  @P0 BRA `(.L_x_17) ;  /* 0x0000000000480947 */ /* 0x000fea0003800000 */
[----:B--2---:R-:W1:Y:S01]  /*0870*/  LDC.64 R2, c[0x0][0x388] ;  /* 0x0000e200ff027b82 */ /* 0x004e620000000a00 */
[----:B0-----:R-:W-:-:S07]  /*0880*/  IMAD R11, R16, R0, R17 ;  /* 0x00000000100b7224 */ /* 0x001fce00078e0211 */
[----:B---3--:R-:W0:Y:S08]  /*0890*/  LDC.64 R4, c[0x0][0x390] ;  /* 0x0000e400ff047b82 */ /* 0x008e300000000a00 */
[----:B----4-:R-:W2:Y:S01]  /*08a0*/  LDC.64 R6, c[0x0][0x380] ;  /* 0x0000e000ff067b82 */ /* 0x010ea20000000a00 */
[----:B-1----:R-:W-:-:S05]  /*08b0*/  IMAD.WIDE R2, R11, 0x4, R2 ;  /* 0x000000040b027825 */ /* 0x002fca00078e0202 */
[----:B------:R-:W3:Y:S01]  /*08c0*/  LDG.E R8, desc[UR6][R2.64] ;  /* 0x0000000602087981 */ /* 0x000ee2000c1e1900 */
[----:B0-----:R-:W-:-:S05]  /*08d0*/  IMAD.WIDE R4, R11, 0x4, R4 ;  /* 0x000000040b047825 */ /* 0x001fca00078e0204 */
[----:B------:R-:W3:Y:S01]  /*08e0*/  LDG.E R9, desc[UR6][R4.64] ;  /* 0x0000000604097981 */ /* 0x000ee2000c1e1900 */
[----:B--2---:R-:W-:-:S04]  /*08f0*/  IMAD.WIDE R6, R11, 0x4, R6 ;  /* 0x000000040b067825 */ /* 0x004fc800078e0206 */
[----:B------:R-:W-:Y:S01]  /*0900*/  IMAD.WIDE.U32 R10, R0, 0x4, R4 ;  /* 0x00000004000a7825 */ /* 0x000fe200078e0004 */
[----:B---3--:R-:W-:-:S03]  /*0910*/  IADD3 R15, PT, PT, R8, R9, RZ ;  /* 0x00000009080f7210 */ /* 0x008fc60007ffe0ff */
[C---:B------:R-:W-:Y:S02]  /*0920*/  IMAD.WIDE.U32 R8, R0.reuse, 0x4, R2 ;  /* 0x0000000400087825 */ /* 0x040fe400078e0002 */
[----:B------:R1:W-:Y:S04]  /*0930*/  STG.E desc[UR6][R6.64], R15 ;  /* 0x0000000f06007986 */ /* 0x0003e8000c101906 */
[----:B------:R-:W2:Y:S04]  /*0940*/  LDG.E R8, desc[UR6][R8.64] ;  /* 0x0000000608087981 */ /* 0x000ea8000c1e1900 */
[----:B------:R-:W2:Y:S01]  /*0950*/  LDG.E R11, desc[UR6][R10.64] ;  /* 0x000000060a0b7981 */ /* 0x000ea2000c1e1900 */
[----:B------:R-:W-:Y:S01]  /*0960*/  IMAD.WIDE.U32 R12, R0, 0x4, R6 ;  /* 0x00000004000c7825 */ /* 0x000fe200078e0006 */
[----:B--2---:R-:W-:-:S05]  /*0970*/  IADD3 R3, PT, PT, R8, R11, RZ ;  /* 0x0000000b08037210 */ /* 0x004fca0007ffe0ff */
[----:B------:R1:W-:Y:S02]  /*0980*/  STG.E desc[UR6][R12.64], R3 ;  /* 0x000000030c007986 */ /* 0x0003e4000c101906 */
.L_x_17:
[----:B------:R-:W-:Y:S05]  /*0990*/  BSYNC.RECONVERGENT B0 ;  /* 0x0000000000007941 */ /* 0x000fea0003800200 */
.L_x_16:
[----:B------:R-:W-:-:S07]  /*09a0*/  IADD3 R16, PT, PT, R16, 0x2, RZ ;  /* 0x0000000210107810 */ /* 0x000fce0007ffe0ff */
.L_x_15:
[----:B------:R-:W-:Y:S02]  /*09b0*/  ISETP.GE.AND P0, PT, R17, R0, PT ;  /* 0x000000001100720c */ /* 0x000fe40003f06270 */
[----:B--2---:R-:W-:-:S04]  /*09c0*/  LOP3.LUT R2, R0, 0x1, RZ, 0xc0, !PT ;  /* 0x0000000100027812 */ /* 0x004fc800078ec0ff */
[----:B------:R-:W-:-:S13]  /*09d0*/  ISETP.NE.U32.OR P0, PT, R2, 0x1, P0 ;  /* 0x000000010200780c */ /* 0x000fda0000705470 */
[----:B------:R-:W-:Y:S05]  /*09e0*/  @P0 EXIT ;  /* 0x000000000000094d */ /* 0x000fea0003800000 */
[----:B-1----:R-:W1:Y:S01]  /*09f0*/  LDC.64 R2, c[0x0][0x388] ;  /* 0x0000e200ff027b82 */ /* 0x002e620000000a00 */
[----:B------:R-:W-:-:S07]  /*0a00*/  IMAD R17, R16, R0, R17 ;  /* 0x0000000010117224 */ /* 0x000fce00078e0211 */
[----:B---3--:R-:W2:Y:S08]  /*0a10*/  LDC.64 R4, c[0x0][0x390] ;  /* 0x0000e400ff047b82 */ /* 0x008eb00000000a00 */
[----:B----4-:R-:W3:Y:S01]  /*0a20*/  LDC.64 R6, c[0x0][0x380] ;  /* 0x0000e000ff067b82 */ /* 0x010ee20000000a00 */
[----:B-1----:R-:W-:-:S06]  /*0a30*/  IMAD.WIDE R2, R17, 0x4, R2 ;  /* 0x0000000411027825 */ /* 0x002fcc00078e0202 */
[----:B------:R-:W4:Y:S01]  /*0a40*/  LDG.E R2, desc[UR6][R2.64] ;  /* 0x0000000602027981 */ /* 0x000f22000c1e1900 */
[----:B--2---:R-:W-:-:S06]  /*0a50*/  IMAD.WIDE R4, R17, 0x4, R4 ;  /* 0x0000000411047825 */ /* 0x004fcc00078e0204 */
[----:B------:R-:W4:Y:S01]  /*0a60*/  LDG.E R5, desc[UR6][R4.64] ;  /* 0x0000000604057981 */ /* 0x000f22000c1e1900 */
[----:B---3--:R-:W-:Y:S01]  /*0a70*/  IMAD.WIDE R6, R17, 0x4, R6 ;  /* 0x0000000411067825 */ /* 0x008fe200078e0206 */
[----:B----4-:R-:W-:-:S05]  /*0a80*/  IADD3 R9, PT, PT, R2, R5, RZ ;  /* 0x0000000502097210 */ /* 0x010fca0007ffe0ff */
[----:B------:R-:W-:Y:S01]  /*0a90*/  STG.E desc[UR6][R6.64], R9 ;  /* 0x0000000906007986 */ /* 0x000fe2000c101906 */
[----:B------:R-:W-:Y:S05]  /*0aa0*/  EXIT ;  /* 0x000000000000794d */ /* 0x000fea0003800000 */
.L_x_18:
        /* <DEDUP_REMOVED lines=13> */
.L_x_33:


//--------------------- .text._Z16matrixAditionRowPiS_S_i --------------------------
	.section	.text._Z16matrixAditionRowPiS_S_i,"ax",@progbits
	.align	128
        .global         _Z16matrixAditionRowPiS_S_i
        .type           _Z16matrixAditionRowPiS_S_i,@function
        .size           _Z16matrixAditionRowPiS_S_i,(.L_x_34 - _Z16matrixAditionRowPiS_S_i)
        .other          _Z16matrixAditionRowPiS_S_i,@"STO_CUDA_ENTRY STV_DEFAULT"
_Z16matrixAditionRowPiS_S_i:
.text._Z16matrixAditionRowPiS_S_i:
[----:B------:R-:W-:Y:S08]  /*0000*/  LDC R1, c[0x0][0x37c] ;  /* 0x0000df00ff017b82 */ /* 0x000ff00000000800 */
[----:B------:R-:W0:Y:S01]  /*0010*/  LDC R5, c[0x0][0x398] ;  /* 0x0000e600ff057b82 */ /* 0x000e220000000800 */
[----:B------:R-:W1:Y:S01]  /*0020*/  S2R R0, SR_TID.X ;  /* 0x0000000000007919 */ /* 0x000e620000002100 */
[----:B------:R-:W2:Y:S01]  /*0030*/  LDCU UR4, c[0x0][0x360] ;  /* 0x00006c00ff0477ac */ /* 0x000ea20008000800 */
[----:B------:R-:W3:Y:S01]  /*0040*/  S2R R3, SR_CTAID.X ;  /* 0x0000000000037919 */ /* 0x000ee20000002500 */
[----:B0-----:R-:W-:-:S13]  /*0050*/  ISETP.GE.AND P0, PT, R5, 0x1, PT ;  /* 0x000000010500780c */ /* 0x001fda0003f06270 */
[----:B-123--:R-:W-:Y:S05]  /*0060*/  @!P0 EXIT ;  /* 0x000000000000894d */ /* 0x00efea0003800000 */
[----:B------:R-:W-:Y:S01]  /*0070*/  ISETP.GE.U32.AND P0, PT, R5, 0x8, PT ;  /* 0x000000080500780c */ /* 0x000fe20003f06070 */
[----:B------:R-:W-:Y:S01]  /*0080*/  IMAD R0, R3, UR4, R0 ;  /* 0x0000000403007c24 */ /* 0x000fe2000f8e0200 */
[----:B------:R-:W0:Y:S01]  /*0090*/  LDCU.64 UR10, c[0x0][0x358] ;  /* 0x00006b00ff0a77ac */ /* 0x000e220008000a00 */
[----:B------:R-:W-:Y:S01]  /*00a0*/  LOP3.LUT R14, R5, 0x7, RZ, 0xc0, !PT ;  /* 0x00000007050e7812 */ /* 0x000fe200078ec0ff */
[----:B------:R-:W-:Y:S02]  /*00b0*/  IMAD.MOV.U32 R3, RZ, RZ, RZ ;  /* 0x000000ffff037224 */ /* 0x000fe400078e00ff */
[----:B------:R-:W-:-:S07]  /*00c0*/  IMAD R2, R0, R5, RZ ;  /* 0x0000000500027224 */ /* 0x000fce00078e02ff */
[----:B------:R-:W-:Y:S05]  /*00d0*/  @!P0 BRA `(.L_x_19) ;  /* 0x0000000000f08947 */ /* 0x000fea0003800000 */
[----:B------:R-:W1:Y:S01]  /*00e0*/  LDCU.128 UR12, c[0x0][0x380] ;  /* 0x00007000ff0c77ac */ /* 0x000e620008000c00 */
[----:B------:R-:W-:Y:S02]  /*00f0*/  LOP3.LUT R3, R5, 0x7ffffff8, RZ, 0xc0, !PT ;  /* 0x7ffffff805037812 */ /* 0x000fe400078ec0ff */
[----:B------:R-:W-:Y:S01]  /*0100*/  ISETP.GE.AND P0, PT, R0, R5, PT ;  /* 0x000000050000720c */ /* 0x000fe20003f06270 */
[----:B------:R-:W2:Y:S01]  /*0110*/  LDCU.64 UR6, c[0x0][0x390] ;  /* 0x00007200ff0677ac */ /* 0x000ea20008000a00 */
[----:B------:R-:W-:Y:S01]  /*0120*/  MOV R10, R2 ;  /* 0x00000002000a7202 */ /* 0x000fe20000000f00 */
[----:B------:R-:W-:Y:S01]  /*0130*/  IMAD.MOV R16, RZ, RZ, -R3 ;  /* 0x000000ffff107224 */ /* 0x000fe200078e0a03 */
[----:B-1----:R-:W-:Y:S02]  /*0140*/  UIADD3 UR8, UP0, UPT, UR14, 0x10, URZ ;  /* 0x000000100e087890 */ /* 0x002fe4000ff1e0ff */
[----:B------:R-:W-:Y:S02]  /*0150*/  UIADD3 UR4, UP2, UPT, UR12, 0x10, URZ ;  /* 0x000000100c047890 */ /* 0x000fe4000ff5e0ff */
[----:B--2---:R-:W-:-:S02]  /*0160*/  UIADD3 UR6, UP1, UPT, UR6, 0x10, URZ ;  /* 0x0000001006067890 */ /* 0x004fc4000ff3e0ff */
[----:B------:R-:W-:Y:S02]  /*0170*/  UIADD3.X UR9, UPT, UPT, URZ, UR15, URZ, UP0, !UPT ;  /* 0x0000000fff097290 */ /* 0x000fe400087fe4ff */
[----:B------:R-:W-:Y:S02]  /*0180*/  UIADD3.X UR5, UPT, UPT, URZ, UR13, URZ, UP2, !UPT ;  /* 0x0000000dff057290 */ /* 0x000fe400097fe4ff */
[----:B------:R-:W-:-:S12]  /*0190*/  UIADD3.X UR7, UPT, UPT, URZ, UR7, URZ, UP1, !UPT ;  /* 0x00000007ff077290 */ /* 0x000fd80008ffe4ff */
.L_x_22:
[----:B------:R-:W-:Y:S01]  /*01a0*/  IADD3 R16, PT, PT, R16, 0x8, RZ ;  /* 0x0000000810107810 */ /* 0x000fe20007ffe0ff */
[----:B------:R-:W-:Y:S03]  /*01b0*/  BSSY.RECONVERGENT B0, `(.L_x_20) ;  /* 0x000002c000007945 */ /* 0x000fe60003800200 */
[----:B------:R-:W-:Y:S01]  /*01c0*/  ISETP.NE.AND P1, PT, R16, RZ, PT ;  /* 0x000000ff1000720c */ /* 0x000fe20003f25270 */
[----:B----4-:R-:W-:-:S12]  /*01d0*/  @P0 BRA `(.L_x_21) ;  /* 0x0000000000a40947 */ /* 0x010fd80003800000 */
[----:B------:R-:W-:Y:S01]  /*01e0*/  MOV R5, UR9 ;  /* 0x0000000900057c02 */ /* 0x000fe20008000f00 */
[----:B------:R-:W-:Y:S01]  /*01f0*/  IMAD.U32 R4, RZ, RZ, UR8 ;  /* 0x00000008ff047e24 */ /* 0x000fe2000f8e00ff */
[----:B------:R-:W-:Y:S01]  /*0200*/  MOV R7, UR7 ;  /* 0x0000000700077c02 */ /* 0x000fe20008000f00 */
[----:B------:R-:W-:Y:S02]  /*0210*/  IMAD.U32 R6, RZ, RZ, UR6 ;  /* 0x00000006ff067e24 */ /* 0x000fe4000f8e00ff */
[----:B------:R-:W-:-:S04]  /*0220*/  IMAD.WIDE R4, R10, 0x4, R4 ;  /* 0x000000040a047825 */ /* 0x000fc800078e0204 */
[----:B------:R-:W-:Y:S01]  /*0230*/  IMAD.WIDE R6, R10, 0x4, R6 ;  /* 0x000000040a067825 */ /* 0x000fe200078e0206 */
[----:B0-----:R-:W2:Y:S04]  /*0240*/  LDG.E R11, desc[UR10][R4.64+-0x10] ;  /* 0xfffff00a040b7981 */ /* 0x001ea8000c1e1900 */
[----:B------:R-:W2:Y:S01]  /*0250*/  LDG.E R12, desc[UR10][R6.64+-0x10] ;  /* 0xfffff00a060c7981 */ /* 0x000ea2000c1e1900 */
[----:B------:R-:W-:Y:S01]  /*0260*/  MOV R9, UR5 ;  /* 0x0000000500097c02 */ /* 0x000fe20008000f00 */
[----:B------:R-:W-:-:S04]  /*0270*/  IMAD.U32 R8, RZ, RZ, UR4 ;  /* 0x00000004ff087e24 */ /* 0x000fc8000f8e00ff */
[----:B------:R-:W-:-:S04]  /*0280*/  IMAD.WIDE R8, R10, 0x4, R8 ;  /* 0x000000040a087825 */ /* 0x000fc800078e0208 */
[----:B--2---:R-:W-:-:S05]  /*0290*/  IMAD.IADD R11, R11, 0x1, R12 ;  /* 0x000000010b0b7824 */ /* 0x004fca00078e020c */
[----:B------:R0:W-:Y:S04]  /*02a0*/  STG.E desc[UR10][R8.64+-0x10], R11 ;  /* 0xfffff00b08007986 */ /* 0x0001e8000c10190a */
[----:B------:R-:W2:Y:S04]  /*02b0*/  LDG.E R12, desc[UR10][R4.64+-0xc] ;  /* 0xfffff40a040c7981 */ /* 0x000ea8000c1e1900 */
[----:B------:R-:W2:Y:S02]  /*02c0*/  LDG.E R13, desc[UR10][R6.64+-0xc] ;  /* 0xfffff40a060d7981 */ /* 0x000ea4000c1e1900 */
[----:B--2---:R-:W-:-:S05]  /*02d0*/  IADD3 R13, PT, PT, R12, R13, RZ ;  /* 0x0000000d0c0d7210 */ /* 0x004fca0007ffe0ff */
[----:B------:R1:W-:Y:S04]  /*02e0*/  STG.E desc[UR10][R8.64+-0xc], R13 ;  /* 0xfffff40d08007986 */ /* 0x0003e8000c10190a */
[----:B------:R-:W2:Y:S04]  /*02f0*/  LDG.E R12, desc[UR10][R4.64+-0x8] ;  /* 0xfffff80a040c7981 */ /* 0x000ea8000c1e1900 */
[----:B------:R-:W2:Y:S02]  /*0300*/  LDG.E R15, desc[UR10][R6.64+-0x8] ;  /* 0xfffff80a060f7981 */ /* 0x000ea4000c1e1900 */
[----:B--2---:R-:W-:-:S05]  /*0310*/  IMAD.IADD R15, R12, 0x1, R15 ;  /* 0x000000010c0f7824 */ /* 0x004fca00078e020f */
[----:B------:R2:W-:Y:S04]  /*0320*/  STG.E desc[UR10][R8.64+-0x8], R15 ;  /* 0xfffff80f08007986 */ /* 0x0005e8000c10190a */
[----:B------:R-:W3:Y:S04]  /*0330*/  LDG.E R12, desc[UR10][R4.64+-0x4] ;  /* 0xfffffc0a040c7981 */ /* 0x000ee8000c1e1900 */
[----:B------:R-:W3:Y:S02]  /*0340*/  LDG.E R17, desc[UR10][R6.64+-0x4] ;  /* 0xfffffc0a06117981 */ /* 0x000ee4000c1e1900 */
[----:B---3--:R-:W-:-:S05]  /*0350*/  IADD3 R17, PT, PT, R12, R17, RZ ;  /* 0x000000110c117210 */ /* 0x008fca0007ffe0ff */
[----:B------:R3:W-:Y:S04]  /*0360*/  STG.E desc[UR10][R8.64+-0x4], R17 ;  /* 0xfffffc1108007986 */ /* 0x0007e8000c10190a */
[----:B0-----:R-:W4:Y:S04]  /*0370*/  LDG.E R11, desc[UR10][R4.64] ;  /* 0x0000000a040b7981 */ /* 0x001f28000c1e1900 */
[----:B------:R-:W4:Y:S02]  /*0380*/  LDG.E R12, desc[UR10][R6.64] ;  /* 0x0000000a060c7981 */ /* 0x000f24000c1e1900 */
[----:B----4-:R-:W-:-:S05]  /*0390*/  IMAD.IADD R11, R11, 0x1, R12 ;  /* 0x000000010b0b7824 */ /* 0x010fca00078e020c */
[----:B------:R4:W-:Y:S04]  /*03a0*/  STG.E desc[UR10][R8.64], R11 ;  /* 0x0000000b08007986 */ /* 0x0009e8000c10190a */
[----:B------:R-:W5:Y:S04]  /*03b0*/  LDG.E R12, desc[UR10][R4.64+0x4] ;  /* 0x0000040a040c7981 */ /* 0x000f68000c1e1900 */
[----:B-1----:R-:W5:Y:S02]  /*03c0*/  LDG.E R13, desc[UR10][R6.64+0x4] ;  /* 0x0000040a060d7981 */ /* 0x002f64000c1e1900 */
[----:B-----5:R-:W-:-:S05]  /*03d0*/  IADD3 R13, PT, PT, R12, R13, RZ ;  /* 0x0000000d0c0d7210 */ /* 0x020fca0007ffe0ff */
[----:B------:R4:W-:Y:S04]  /*03e0*/  STG.E desc[UR10][R8.64+0x4], R13 ;  /* 0x0000040d08007986 */ /* 0x0009e8000c10190a */
[----:B------:R-:W5:Y:S04]  /*03f0*/  LDG.E R12, desc[UR10][R4.64+0x8] ;  /* 0x0000080a040c7981 */ /* 0x000f68000c1e1900 */
[----:B--2---:R-:W5:Y:S02]  /*0400*/  LDG.E R15, desc[UR10][R6.64+0x8] ;  /* 0x0000080a060f7981 */ /* 0x004f64000c1e1900 */
[----:B-----5:R-:W-:-:S05]  /*0410*/  IMAD.IADD R15, R12, 0x1, R15 ;  /* 0x000000010c0f7824 */ /* 0x020fca00078e020f */
[----:B------:R4:W-:Y:S04]  /*0420*/  STG.E desc[UR10][R8.64+0x8], R15 ;  /* 0x0000080f08007986 */ /* 0x0009e8000c10190a */
[----:B------:R-:W2:Y:S04]  /*0430*/  LDG.E R12, desc[UR10][R4.64+0xc] ;  /* 0x00000c0a040c7981 */ /* 0x000ea8000c1e1900 */
[----:B---3--:R-:W2:Y:S02]  /*0440*/  LDG.E R17, desc[UR10][R6.64+0xc] ;  /* 0x00000c0a06117981 */ /* 0x008ea4000c1e1900 */
[----:B--2---:R-:W-:-:S05]  /*0450*/  IADD3 R17, PT, PT, R12, R17, RZ ;  /* 0x000000110c117210 */ /* 0x004fca0007ffe0ff */
[----:B------:R4:W-:Y:S02]  /*0460*/  STG.E desc[UR10][R8.64+0xc], R17 ;  /* 0x00000c1108007986 */ /* 0x0009e4000c10190a */
.L_x_21:
[----:B0-----:R-:W-:Y:S05]  /*0470*/  BSYNC.RECONVERGENT B0 ;  /* 0x0000000000007941 */ /* 0x001fea0003800200 */
.L_x_20:
[----:B------:R-:W-:Y:S01]  /*0480*/  VIADD R10, R10, 0x8 ;  /* 0x000000080a0a7836 */ /* 0x000fe20000000000 */
[----:B------:R-:W-:Y:S06]  /*0490*/  @P1 BRA `(.L_x_22) ;  /* 0xfffffffc00401947 */ /* 0x000fec000383ffff */
.L_x_19:
[----:B------:R-:W-:-:S13]  /*04a0*/  ISETP.NE.AND P0, PT, R14, RZ, PT ;  /* 0x000000ff0e00720c */ /* 0x000fda0003f05270 */
[----:B0-----:R-:W-:Y:S05]  /*04b0*/  @!P0 EXIT ;  /* 0x000000000000894d */ /* 0x001fea0003800000 */
[----:B------:R-:W0:Y:S01]  /*04c0*/  LDC R5, c[0x0][0x398] ;  /* 0x0000e600ff057b82 */ /* 0x000e220000000800 */
[----:B------:R-:W-:Y:S02]  /*04d0*/  ISETP.GE.U32.AND P0, PT, R14, 0x4, PT ;  /* 0x000000040e00780c */ /* 0x000fe40003f06070 */
[----:B0-----:R-:W-:-:S11]  /*04e0*/  LOP3.LUT R12, R5, 0x3, RZ, 0xc0, !PT ;  /* 0x00000003050c7812 */ /* 0x001fd600078ec0ff */
[----:B------:R-:W-:Y:S05]  /*04f0*/  @!P0 BRA `(.L_x_23) ;  /* 0x0000000000708947 */ /* 0x000fea0003800000 */
[----:B------:R-:W-:Y:S01]  /*0500*/  ISETP.GE.AND P0, PT, R0, R5, PT ;  /* 0x000000050000720c */ /* 0x000fe20003f06270 */
[----:B------:R-:W-:-:S12]  /*0510*/  BSSY.RECONVERGENT B0, `(.L_x_24) ;  /* 0x0000019000007945 */ /* 0x000fd80003800200 */
[----:B------:R-:W-:Y:S05]  /*0520*/  @P0 BRA `(.L_x_25) ;  /* 0x00000000005c0947 */ /* 0x000fea0003800000 */
[----:B------:R-:W0:Y:S01]  /*0530*/  LDC.64 R6, c[0x0][0x388] ;  /* 0x0000e200ff067b82 */ /* 0x000e220000000a00 */
[----:B----4-:R-:W-:-:S07]  /*0540*/  IADD3 R13, PT, PT, R2, R3, RZ ;  /* 0x00000003020d7210 */ /* 0x010fce0007ffe0ff */
[----:B------:R-:W1:Y:S08]  /*0550*/  LDC.64 R8, c[0x0][0x390] ;  /* 0x0000e400ff087b82 */ /* 0x000e700000000a00 */
[----:B------:R-:W2:Y:S01]  /*0560*/  LDC.64 R10, c[0x0][0x380] ;  /* 0x0000e000ff0a7b82 */ /* 0x000ea20000000a00 */
[----:B0-----:R-:W-:-:S05]  /*0570*/  IMAD.WIDE R6, R13, 0x4, R6 ;  /* 0x000000040d067825 */ /* 0x001fca00078e0206 */
[----:B------:R-:W3:Y:S01]  /*0580*/  LDG.E R4, desc[UR10][R6.64] ;  /* 0x0000000a06047981 */ /* 0x000ee2000c1e1900 */
[----:B-1----:R-:W-:-:S05]  /*0590*/  IMAD.WIDE R8, R13, 0x4, R8 ;  /* 0x000000040d087825 */ /* 0x002fca00078e0208 */
[----:B------:R-:W3:Y:S01]  /*05a0*/  LDG.E R15, desc[UR10][R8.64] ;  /* 0x0000000a080f7981 */ /* 0x000ee2000c1e1900 */
[----:B--2---:R-:W-:-:S04]  /*05b0*/  IMAD.WIDE R10, R13, 0x4, R10 ;  /* 0x000000040d0a7825 */ /* 0x004fc800078e020a */
[----:B---3--:R-:W-:-:S05]  /*05c0*/  IMAD.IADD R15, R4, 0x1, R15 ;  /* 0x00000001040f7824 */ /* 0x008fca00078e020f */
        /* <DEDUP_REMOVED lines=9> */
[----:B------:R-:W2:Y:S04]  /*0660*/  LDG.E R4, desc[UR10][R6.64+0xc] ;  /* 0x00000c0a06047981 */ /* 0x000ea8000c1e1900 */
[----:B------:R-:W2:Y:S02]  /*0670*/  LDG.E R19, desc[UR10][R8.64+0xc] ;  /* 0x00000c0a08137981 */ /* 0x000ea4000c1e1900 */
[----:B--2---:R-:W-:-:S05]  /*0680*/  IADD3 R19, PT, PT, R4, R19, RZ ;  /* 0x0000001304137210 */ /* 0x004fca0007ffe0ff */
[----:B------:R0:W-:Y:S02]  /*0690*/  STG.E desc[UR10][R10.64+0xc], R19 ;  /* 0x00000c130a007986 */ /* 0x0001e4000c10190a */
.L_x_25:
[----:B------:R-:W-:Y:S05]  /*06a0*/  BSYNC.RECONVERGENT B0 ;  /* 0x0000000000007941 */ /* 0x000fea0003800200 */
.L_x_24:
[----:B------:R-:W-:-:S07]  /*06b0*/  VIADD R3, R3, 0x4 ;  /* 0x0000000403037836 */ /* 0x000fce0000000000 */
.L_x_23:
[----:B------:R-:W-:-:S13]  /*06c0*/  ISETP.NE.AND P0, PT, R12, RZ, PT ;  /* 0x000000ff0c00720c */ /* 0x000fda0003f05270 */
[----:B------:R-:W-:Y:S05]  /*06d0*/  @!P0 EXIT ;  /* 0x000000000000894d */ /* 0x000fea0003800000 */
[----:B------:R-:W-:-:S13]  /*06e0*/  ISETP.NE.AND P0, PT, R12, 0x1, PT ;  /* 0x000000010c00780c */ /* 0x000fda0003f05270 */
[----:B------:R-:W-:Y:S05]  /*06f0*/  @!P0 BRA `(.L_x_26) ;  /* 0x0000000000508947 */ /* 0x000fea0003800000 */
[----:B------:R-:W-:Y:S01]  /*0700*/  ISETP.GE.AND P0, PT, R0, R5, PT ;  /* 0x000000050000720c */ /* 0x000fe20003f06270 */
[----:B------:R-:W-:-:S12]  /*0710*/  BSSY.RECONVERGENT B0, `(.L_x_27) ;  /* 0x0000011000007945 */ /* 0x000fd80003800200 */
[----:B------:R-:W-:Y:S05]  /*0720*/  @P0 BRA `(.L_x_28) ;  /* 0x00000000003c0947 */ /* 0x000fea0003800000 */
[----:B------:R-:W1:Y:S01]  /*0730*/  LDC.64 R6, c[0x0][0x388] ;  /* 0x0000e200ff067b82 */ /* 0x000e620000000a00 */
[----:B0---4-:R-:W-:-:S07]  /*0740*/  IADD3 R15, PT, PT, R2, R3, RZ ;  /* 0x00000003020f7210 */ /* 0x011fce0007ffe0ff */
[----:B------:R-:W0:Y:S08]  /*0750*/  LDC.64 R8, c[0x0][0x390] ;  /* 0x0000e400ff087b82 */ /* 0x000e300000000a00 */
[----:B------:R-:W2:Y:S01]  /*0760*/  LDC.64 R10, c[0x0][0x380] ;  /* 0x0000e000ff0a7b82 */ /* 0x000ea20000000a00 */
[----:B-1----:R-:W-:-:S05]  /*0770*/  IMAD.WIDE R6, R15, 0x4, R6 ;  /* 0x000000040f067825 */ /* 0x002fca00078e0206 */
[----:B------:R-:W3:Y:S01]  /*0780*/  LDG.E R4, desc[UR10][R6.64] ;  /* 0x0000000a06047981 */ /* 0x000ee2000c1e1900 */
[----:B0-----:R-:W-:-:S05]  /*0790*/  IMAD.WIDE R8, R15, 0x4, R8 ;  /* 0x000000040f087825 */ /* 0x001fca00078e0208 */
[----:B------:R-:W3:Y:S01]  /*07a0*/  LDG.E R13, desc[UR10][R8.64] ;  /* 0x0000000a080d7981 */ /* 0x000ee2000c1e1900 */
[----:B--2---:R-:W-:-:S04]  /*07b0*/  IMAD.WIDE R10, R15, 0x4, R10 ;  /* 0x000000040f0a7825 */ /* 0x004fc800078e020a */
[----:B---3--:R-:W-:-:S05]  /*07c0*/  IMAD.IADD R13, R4, 0x1, R13 ;  /* 0x00000001040d7824 */ /* 0x008fca00078e020d */
[----:B------:R1:W-:Y:S04]  /*07d0*/  STG.E desc[UR10][R10.64], R13 ;  /* 0x0000000d0a007986 */ /* 0x0003e8000c10190a */
[----:B------:R-:W2:Y:S04]  /*07e0*/  LDG.E R4, desc[UR10][R6.64+0x4] ;  /* 0x0000040a06047981 */ /* 0x000ea8000c1e1900 */
[----:B------:R-:W2:Y:S02]  /*07f0*/  LDG.E R15, desc[UR10][R8.64+0x4] ;  /* 0x0000040a080f7981 */ /* 0x000ea4000c1e1900 */
[----:B--2---:R-:W-:-:S05]  /*0800*/  IADD3 R15, PT, PT, R4, R15, RZ ;  /* 0x0000000f040f7210 */ /* 0x004fca0007ffe0ff */
[----:B------:R1:W-:Y:S02]  /*0810*/  STG.E desc[UR10][R10.64+0x4], R15 ;  /* 0x0000040f0a007986 */ /* 0x0003e4000c10190a */
.L_x_28:
[----:B------:R-:W-:Y:S05]  /*0820*/  BSYNC.RECONVERGENT B0 ;  /* 0x0000000000007941 */ /* 0x000fea0003800200 */
.L_x_27:
[----:B------:R-:W-:-:S07]  /*0830*/  VIADD R3, R3, 0x2 ;  /* 0x0000000203037836 */ /* 0x000fce0000000000 */
.L_x_26:
[----:B------:R-:W-:Y:S02]  /*0840*/  ISETP.GE.AND P0, PT, R0, R5, PT ;  /* 0x000000050000720c */ /* 0x000fe40003f06270 */
[----:B------:R-:W-:-:S04]  /*0850*/  LOP3.LUT R5, R5, 0x1, RZ, 0xc0, !PT ;  /* 0x0000000105057812 */ /* 0x000fc800078ec0ff */
[----:B------:R-:W-:-:S13]  /*0860*/  ISETP.NE.U32.OR P0, PT, R5, 0x1, P0 ;  /* 0x000000010500780c */ /* 0x000fda0000705470 */
[----:B------:R-:W-:Y:S05]  /*0870*/  @P0 EXIT ;  /* 0x000000000000094d */ /* 0x000fea0003800000 */
[----:B------:R-:W2:Y:S01]  /*0880*/  LDC.64 R4, c[0x0][0x388] ;  /* 0x0000e200ff047b82 */ /* 0x000ea20000000a00 */
[----:B----4-:R-:W-:-:S07]  /*0890*/  IADD3 R9, PT, PT, R2, R3, RZ ;  /* 0x0000000302097210 */ /* 0x010fce0007ffe0ff */
[----:B------:R-:W3:Y:S01]  /*08a0*/  LDC.64 R6, c[0x0][0x390] ;  /* 0x0000e400ff067b82 */ /* 0x000ee20000000a00 */
[----:B--2---:R-:W-:-:S06]  /*08b0*/  IMAD.WIDE R2, R9, 0x4, R4 ;  /* 0x0000000409027825 */ /* 0x004fcc00078e0204 */
[----:B------:R-:W2:Y:S01]  /*08c0*/  LDG.E R2, desc[UR10][R2.64] ;  /* 0x0000000a02027981 */ /* 0x000ea2000c1e1900 */
[C---:B---3--:R-:W-:Y:S02]  /*08d0*/  IMAD.WIDE R4, R9.reuse, 0x4, R6 ;  /* 0x0000000409047825 */ /* 0x048fe400078e0206 */
[----:B------:R-:W3:Y:S04]  /*08e0*/  LDC.64 R6, c[0x0][0x380] ;  /* 0x0000e000ff067b82 */ /* 0x000ee80000000a00 */
[----:B------:R-:W2:Y:S01]  /*08f0*/  LDG.E R5, desc[UR10][R4.64] ;  /* 0x0000000a04057981 */ /* 0x000ea2000c1e1900 */
[----:B---3--:R-:W-:-:S04]  /*0900*/  IMAD.WIDE R6, R9, 0x4, R6 ;  /* 0x0000000409067825 */ /* 0x008fc800078e0206 */
[----:B--2---:R-:W-:-:S05]  /*0910*/  IMAD.IADD R9, R2, 0x1, R5 ;  /* 0x0000000102097824 */ /* 0x004fca00078e0205 */
[----:B------:R-:W-:Y:S01]  /*0920*/  STG.E desc[UR10][R6.64], R9 ;  /* 0x0000000906007986 */ /* 0x000fe2000c10190a */
[----:B------:R-:W-:Y:S05]  /*0930*/  EXIT ;  /* 0x000000000000794d */ /* 0x000fea0003800000 */
.L_x_29:
        /* <DEDUP_REMOVED lines=12> */
.L_x_34:


//--------------------- .text._Z13matrixAditionPiS_S_i --------------------------
	.section	.text._Z13matrixAditionPiS_S_i,"ax",@progbits
	.align	128
        .global         _Z13matrixAditionPiS_S_i
        .type           _Z13matrixAditionPiS_S_i,@function
        .size           _Z13matrixAditionPiS_S_i,(.L_x_35 - _Z13matrixAditionPiS_S_i)
        .other          _Z13matrixAditionPiS_S_i,@"STO_CUDA_ENTRY STV_DEFAULT"
_Z13matrixAditionPiS_S_i:
.text._Z13matrixAditionPiS_S_i:
[----:B------:R-:W-:Y:S01]  /*0000*/  LDC R1, c[0x0][0x37c] ;  /* 0x0000df00ff017b82 */ /* 0x000fe20000000800 */
[----:B------:R-:W0:Y:S01]  /*0010*/  S2R R9, SR_TID.X ;  /* 0x0000000000097919 */ /* 0x000e220000002100 */
[----:B------:R-:W1:Y:S01]  /*0020*/  LDCU UR4, c[0x0][0x398] ;  /* 0x00007300ff0477ac */ /* 0x000e620008000800 */
[----:B------:R-:W0:Y:S01]  /*0030*/  S2R R0, SR_CTAID.X ;  /* 0x0000000000007919 */ /* 0x000e220000002500 */
[----:B------:R-:W0:Y:S01]  /*0040*/  LDCU UR5, c[0x0][0x360] ;  /* 0x00006c00ff0577ac */ /* 0x000e220008000800 */
[----:B-1----:R-:W-:Y:S01]  /*0050*/  UIMAD UR4, UR4, UR4, URZ ;  /* 0x00000004040472a4 */ /* 0x002fe2000f8e02ff */
[----:B0-----:R-:W-:-:S05]  /*0060*/  IMAD R9, R0, UR5, R9 ;  /* 0x0000000500097c24 */ /* 0x001fca000f8e0209 */
[----:B------:R-:W-:-:S13]  /*0070*/  ISETP.GE.AND P0, PT, R9, UR4, PT ;  /* 0x0000000409007c0c */ /* 0x000fda000bf06270 */
[----:B------:R-:W-:Y:S05]  /*0080*/  @P0 EXIT ;  /* 0x000000000000094d */ /* 0x000fea0003800000 */
[----:B------:R-:W0:Y:S01]  /*0090*/  LDC.64 R2, c[0x0][0x388] ;  /* 0x0000e200ff027b82 */ /* 0x000e220000000a00 */
[----:B------:R-:W1:Y:S07]  /*00a0*/  LDCU.64 UR4, c[0x0][0x358] ;  /* 0x00006b00ff0477ac */ /* 0x000e6e0008000a00 */
[----:B------:R-:W2:Y:S08]  /*00b0*/  LDC.64 R4, c[0x0][0x390] ;  /* 0x0000e400ff047b82 */ /* 0x000eb00000000a00 */
[----:B------:R-:W3:Y:S01]  /*00c0*/  LDC.64 R6, c[0x0][0x380] ;  /* 0x0000e000ff067b82 */ /* 0x000ee20000000a00 */
[----:B0-----:R-:W-:-:S06]  /*00d0*/  IMAD.WIDE R2, R9, 0x4, R2 ;  /* 0x0000000409027825 */ /* 0x001fcc00078e0202 */
[----:B-1----:R-:W4:Y:S01]  /*00e0*/  LDG.E R2, desc[UR4][R2.64] ;  /* 0x0000000402027981 */ /* 0x002f22000c1e1900 */
[----:B--2---:R-:W-:-:S06]  /*00f0*/  IMAD.WIDE R4, R9, 0x4, R4 ;  /* 0x0000000409047825 */ /* 0x004fcc00078e0204 */
[----:B------:R-:W4:Y:S01]  /*0100*/  LDG.E R5, desc[UR4][R4.64] ;  /* 0x0000000404057981 */ /* 0x000f22000c1e1900 */
[----:B---3--:R-:W-:Y:S01]  /*0110*/  IMAD.WIDE R6, R9, 0x4, R6 ;  /* 0x0000000409067825 */ /* 0x008fe200078e0206 */
[----:B----4-:R-:W-:-:S05]  /*0120*/  IADD3 R9, PT, PT, R2, R5, RZ ;  /* 0x0000000502097210 */ /* 0x010fca0007ffe0ff */
[----:B------:R-:W-:Y:S01]  /*0130*/  STG.E desc[UR4][R6.64], R9 ;  /* 0x0000000906007986 */ /* 0x000fe2000c101904 */
[----:B------:R-:W-:Y:S05]  /*0140*/  EXIT ;  /* 0x000000000000794d */ /* 0x000fea0003800000 */
.L_x_30:
        /* <DEDUP_REMOVED lines=11> */
.L_x_35:


//--------------------- .nv.shared._Z15MatrixMulKernelPiS_S_i --------------------------
	.section	.nv.shared._Z15MatrixMulKernelPiS_S_i,"aw",@nobits
	.sectionflags	@""
	.align	4
.nv.shared._Z15MatrixMulKernelPiS_S_i:
	.zero		9216


//--------------------- .nv.shared.reserved.0     --------------------------
	.section	.nv.shared.reserved.0,"aw",@nobits
	.weak		__nv_reservedSMEM_offset_0_alias
	.size		__nv_reservedSMEM_offset_0_alias, 0, 64
	.other		__nv_reservedSMEM_offset_0_alias,@"STO_CUDA_RESERVED_SHARED STV_DEFAULT"
__nv_reservedSMEM_offset_0_alias:
	.zero		0
	.zero		64


//--------------------- .nv.constant0._Z15MatrixMulKernelPiS_S_i --------------------------
	.section	.nv.constant0._Z15MatrixMulKernelPiS_S_i,"a",@progbits
	.sectionflags	@""
	.align	4
.nv.constant0._Z15MatrixMulKernelPiS_S_i:
	.zero		924


//--------------------- .nv.constant0._Z11matrixMultiPiS_S_i --------------------------
	.section	.nv.constant0._Z11matrixMultiPiS_S_i,"a",@progbits
	.sectionflags	@""
	.align	4
.nv.constant0._Z11matrixMultiPiS_S_i:
	.zero		924


//--------------------- .nv.constant0._Z16matrixAditionColPiS_S_i --------------------------
	.section	.nv.constant0._Z16matrixAditionColPiS_S_i,"a",@progbits
	.sectionflags	@""
	.align	4
.nv.constant0._Z16matrixAditionColPiS_S_i:
	.zero		924


//--------------------- .nv.constant0._Z16matrixAditionRowPiS_S_i --------------------------
	.section	.nv.constant0._Z16matrixAditionRowPiS_S_i,"a",@progbits
	.sectionflags	@""
	.align	4
.nv.constant0._Z16matrixAditionRowPiS_S_i:
	.zero		924


//--------------------- .nv.constant0._Z13matrixAditionPiS_S_i --------------------------
	.section	.nv.constant0._Z13matrixAditionPiS_S_i,"a",@progbits
	.sectionflags	@""
	.align	4
.nv.constant0._Z13matrixAditionPiS_S_i:
	.zero		924


//--------------------- SYMBOLS --------------------------

	.type		.nv.reservedSmem.offset0,@object
	.size		.nv.reservedSmem.offset0,0x4
	.type		.nv.reservedSmem.cap,@object
	.size		.nv.reservedSmem.cap,0x4
